//
// Generated by NVIDIA NVVM Compiler
//
// Compiler Build ID: CL-36424714
// Cuda compilation tools, release 13.0, V13.0.88
// Based on NVVM 20.0.0
//

.version 9.0
.target sm_100
.address_size 64

	// .globl	_Z25morans_I_num_dense_kernelPKfPKiS2_S0_Pfii
// _ZZ26morans_I_num_sparse_kernelPKiS0_PKfS0_S0_S2_iiS2_PfE5cell1 has been demoted
// _ZZ26morans_I_num_sparse_kernelPKiS0_PKfS0_S0_S2_iiS2_PfE5cell2 has been demoted
// _ZZ26gearys_C_num_sparse_kernelPKiS0_PKfS0_S0_S2_iiPfE5cell1 has been demoted
// _ZZ26gearys_C_num_sparse_kernelPKiS0_PKfS0_S0_S2_iiPfE5cell2 has been demoted

.visible .entry _Z25morans_I_num_dense_kernelPKfPKiS2_S0_Pfii(
	.param .u64 .ptr .align 1 _Z25morans_I_num_dense_kernelPKfPKiS2_S0_Pfii_param_0,
	.param .u64 .ptr .align 1 _Z25morans_I_num_dense_kernelPKfPKiS2_S0_Pfii_param_1,
	.param .u64 .ptr .align 1 _Z25morans_I_num_dense_kernelPKfPKiS2_S0_Pfii_param_2,
	.param .u64 .ptr .align 1 _Z25morans_I_num_dense_kernelPKfPKiS2_S0_Pfii_param_3,
	.param .u64 .ptr .align 1 _Z25morans_I_num_dense_kernelPKfPKiS2_S0_Pfii_param_4,
	.param .u32 _Z25morans_I_num_dense_kernelPKfPKiS2_S0_Pfii_param_5,
	.param .u32 _Z25morans_I_num_dense_kernelPKfPKiS2_S0_Pfii_param_6
)
{
	.reg .pred 	%p<13>;
	.reg .b32 	%r<65>;
	.reg .b32 	%f<77>;
	.reg .b64 	%rd<60>;

	ld.param.u64 	%rd8, [_Z25morans_I_num_dense_kernelPKfPKiS2_S0_Pfii_param_0];
	ld.param.u64 	%rd6, [_Z25morans_I_num_dense_kernelPKfPKiS2_S0_Pfii_param_1];
	ld.param.u64 	%rd9, [_Z25morans_I_num_dense_kernelPKfPKiS2_S0_Pfii_param_2];
	ld.param.u64 	%rd10, [_Z25morans_I_num_dense_kernelPKfPKiS2_S0_Pfii_param_3];
	ld.param.u64 	%rd7, [_Z25morans_I_num_dense_kernelPKfPKiS2_S0_Pfii_param_4];
	ld.param.u32 	%r19, [_Z25morans_I_num_dense_kernelPKfPKiS2_S0_Pfii_param_5];
	ld.param.u32 	%r18, [_Z25morans_I_num_dense_kernelPKfPKiS2_S0_Pfii_param_6];
	cvta.to.global.u64 	%rd1, %rd8;
	cvta.to.global.u64 	%rd2, %rd10;
	cvta.to.global.u64 	%rd3, %rd9;
	mov.u32 	%r20, %ctaid.x;
	mov.u32 	%r21, %ntid.x;
	mov.u32 	%r22, %tid.x;
	mad.lo.s32 	%r1, %r20, %r21, %r22;
	mov.u32 	%r23, %ctaid.y;
	mov.u32 	%r24, %ntid.y;
	mov.u32 	%r25, %tid.y;
	mad.lo.s32 	%r2, %r23, %r24, %r25;
	setp.ge.s32 	%p1, %r2, %r19;
	setp.ge.s32 	%p2, %r1, %r18;
	or.pred  	%p3, %p1, %p2;
	@%p3 bra 	$L__BB0_13;
	cvta.to.global.u64 	%rd11, %rd6;
	mul.wide.u32 	%rd12, %r2, 4;
	add.s64 	%rd13, %rd11, %rd12;
	ld.global.nc.u32 	%r62, [%rd13];
	ld.global.nc.u32 	%r4, [%rd13+4];
	setp.ge.s32 	%p4, %r62, %r4;
	@%p4 bra 	$L__BB0_13;
	mad.lo.s32 	%r26, %r18, %r2, %r1;
	mul.wide.s32 	%rd14, %r26, 4;
	add.s64 	%rd15, %rd1, %rd14;
	ld.global.nc.f32 	%f1, [%rd15];
	cvta.to.global.u64 	%rd16, %rd7;
	mul.wide.s32 	%rd17, %r1, 4;
	add.s64 	%rd4, %rd16, %rd17;
	sub.s32 	%r5, %r4, %r62;
	and.b32  	%r6, %r5, 7;
	sub.s32 	%r27, %r62, %r4;
	setp.gt.u32 	%p5, %r27, -8;
	@%p5 bra 	$L__BB0_5;
	and.b32  	%r28, %r5, -8;
	neg.s32 	%r60, %r28;
	add.s64 	%rd5, %rd2, 16;
$L__BB0_4:
	.pragma "nounroll";
	mul.wide.s32 	%rd18, %r62, 4;
	add.s64 	%rd19, %rd3, %rd18;
	add.s64 	%rd20, %rd5, %rd18;
	ld.global.nc.u32 	%r29, [%rd19];
	ld.global.nc.f32 	%f2, [%rd20+-16];
	mad.lo.s32 	%r30, %r29, %r18, %r1;
	mul.wide.s32 	%rd21, %r30, 4;
	add.s64 	%rd22, %rd1, %rd21;
	ld.global.nc.f32 	%f3, [%rd22];
	mul.f32 	%f4, %f1, %f3;
	mul.f32 	%f5, %f2, %f4;
	atom.global.add.f32 	%f6, [%rd4], %f5;
	ld.global.nc.u32 	%r31, [%rd19+4];
	ld.global.nc.f32 	%f7, [%rd20+-12];
	mad.lo.s32 	%r32, %r31, %r18, %r1;
	mul.wide.s32 	%rd23, %r32, 4;
	add.s64 	%rd24, %rd1, %rd23;
	ld.global.nc.f32 	%f8, [%rd24];
	mul.f32 	%f9, %f1, %f8;
	mul.f32 	%f10, %f7, %f9;
	atom.global.add.f32 	%f11, [%rd4], %f10;
	ld.global.nc.u32 	%r33, [%rd19+8];
	ld.global.nc.f32 	%f12, [%rd20+-8];
	mad.lo.s32 	%r34, %r33, %r18, %r1;
	mul.wide.s32 	%rd25, %r34, 4;
	add.s64 	%rd26, %rd1, %rd25;
	ld.global.nc.f32 	%f13, [%rd26];
	mul.f32 	%f14, %f1, %f13;
	mul.f32 	%f15, %f12, %f14;
	atom.global.add.f32 	%f16, [%rd4], %f15;
	ld.global.nc.u32 	%r35, [%rd19+12];
	ld.global.nc.f32 	%f17, [%rd20+-4];
	mad.lo.s32 	%r36, %r35, %r18, %r1;
	mul.wide.s32 	%rd27, %r36, 4;
	add.s64 	%rd28, %rd1, %rd27;
	ld.global.nc.f32 	%f18, [%rd28];
	mul.f32 	%f19, %f1, %f18;
	mul.f32 	%f20, %f17, %f19;
	atom.global.add.f32 	%f21, [%rd4], %f20;
	ld.global.nc.u32 	%r37, [%rd19+16];
	ld.global.nc.f32 	%f22, [%rd20];
	mad.lo.s32 	%r38, %r37, %r18, %r1;
	mul.wide.s32 	%rd29, %r38, 4;
	add.s64 	%rd30, %rd1, %rd29;
	ld.global.nc.f32 	%f23, [%rd30];
	mul.f32 	%f24, %f1, %f23;
	mul.f32 	%f25, %f22, %f24;
	atom.global.add.f32 	%f26, [%rd4], %f25;
	ld.global.nc.u32 	%r39, [%rd19+20];
	ld.global.nc.f32 	%f27, [%rd20+4];
	mad.lo.s32 	%r40, %r39, %r18, %r1;
	mul.wide.s32 	%rd31, %r40, 4;
	add.s64 	%rd32, %rd1, %rd31;
	ld.global.nc.f32 	%f28, [%rd32];
	mul.f32 	%f29, %f1, %f28;
	mul.f32 	%f30, %f27, %f29;
	atom.global.add.f32 	%f31, [%rd4], %f30;
	ld.global.nc.u32 	%r41, [%rd19+24];
	ld.global.nc.f32 	%f32, [%rd20+8];
	mad.lo.s32 	%r42, %r41, %r18, %r1;
	mul.wide.s32 	%rd33, %r42, 4;
	add.s64 	%rd34, %rd1, %rd33;
	ld.global.nc.f32 	%f33, [%rd34];
	mul.f32 	%f34, %f1, %f33;
	mul.f32 	%f35, %f32, %f34;
	atom.global.add.f32 	%f36, [%rd4], %f35;
	ld.global.nc.u32 	%r43, [%rd19+28];
	ld.global.nc.f32 	%f37, [%rd20+12];
	mad.lo.s32 	%r44, %r43, %r18, %r1;
	mul.wide.s32 	%rd35, %r44, 4;
	add.s64 	%rd36, %rd1, %rd35;
	ld.global.nc.f32 	%f38, [%rd36];
	mul.f32 	%f39, %f1, %f38;
	mul.f32 	%f40, %f37, %f39;
	atom.global.add.f32 	%f41, [%rd4], %f40;
	add.s32 	%r62, %r62, 8;
	add.s32 	%r60, %r60, 8;
	setp.ne.s32 	%p6, %r60, 0;
	@%p6 bra 	$L__BB0_4;
$L__BB0_5:
	setp.eq.s32 	%p7, %r6, 0;
	@%p7 bra 	$L__BB0_13;
	and.b32  	%r13, %r5, 3;
	setp.lt.u32 	%p8, %r6, 4;
	@%p8 bra 	$L__BB0_8;
	mul.wide.s32 	%rd37, %r62, 4;
	add.s64 	%rd38, %rd3, %rd37;
	ld.global.nc.u32 	%r45, [%rd38];
	add.s64 	%rd39, %rd2, %rd37;
	ld.global.nc.f32 	%f42, [%rd39];
	mad.lo.s32 	%r46, %r45, %r18, %r1;
	mul.wide.s32 	%rd40, %r46, 4;
	add.s64 	%rd41, %rd1, %rd40;
	ld.global.nc.f32 	%f43, [%rd41];
	mul.f32 	%f44, %f1, %f43;
	mul.f32 	%f45, %f42, %f44;
	atom.global.add.f32 	%f46, [%rd4], %f45;
	ld.global.nc.u32 	%r47, [%rd38+4];
	ld.global.nc.f32 	%f47, [%rd39+4];
	mad.lo.s32 	%r48, %r47, %r18, %r1;
	mul.wide.s32 	%rd42, %r48, 4;
	add.s64 	%rd43, %rd1, %rd42;
	ld.global.nc.f32 	%f48, [%rd43];
	mul.f32 	%f49, %f1, %f48;
	mul.f32 	%f50, %f47, %f49;
	atom.global.add.f32 	%f51, [%rd4], %f50;
	ld.global.nc.u32 	%r49, [%rd38+8];
	ld.global.nc.f32 	%f52, [%rd39+8];
	mad.lo.s32 	%r50, %r49, %r18, %r1;
	mul.wide.s32 	%rd44, %r50, 4;
	add.s64 	%rd45, %rd1, %rd44;
	ld.global.nc.f32 	%f53, [%rd45];
	mul.f32 	%f54, %f1, %f53;
	mul.f32 	%f55, %f52, %f54;
	atom.global.add.f32 	%f56, [%rd4], %f55;
	ld.global.nc.u32 	%r51, [%rd38+12];
	ld.global.nc.f32 	%f57, [%rd39+12];
	mad.lo.s32 	%r52, %r51, %r18, %r1;
	mul.wide.s32 	%rd46, %r52, 4;
	add.s64 	%rd47, %rd1, %rd46;
	ld.global.nc.f32 	%f58, [%rd47];
	mul.f32 	%f59, %f1, %f58;
	mul.f32 	%f60, %f57, %f59;
	atom.global.add.f32 	%f61, [%rd4], %f60;
	add.s32 	%r62, %r62, 4;
$L__BB0_8:
	setp.eq.s32 	%p9, %r13, 0;
	@%p9 bra 	$L__BB0_13;
	setp.eq.s32 	%p10, %r13, 1;
	@%p10 bra 	$L__BB0_11;
	mul.wide.s32 	%rd48, %r62, 4;
	add.s64 	%rd49, %rd3, %rd48;
	ld.global.nc.u32 	%r53, [%rd49];
	add.s64 	%rd50, %rd2, %rd48;
	ld.global.nc.f32 	%f62, [%rd50];
	mad.lo.s32 	%r54, %r53, %r18, %r1;
	mul.wide.s32 	%rd51, %r54, 4;
	add.s64 	%rd52, %rd1, %rd51;
	ld.global.nc.f32 	%f63, [%rd52];
	mul.f32 	%f64, %f1, %f63;
	mul.f32 	%f65, %f62, %f64;
	atom.global.add.f32 	%f66, [%rd4], %f65;
	ld.global.nc.u32 	%r55, [%rd49+4];
	ld.global.nc.f32 	%f67, [%rd50+4];
	mad.lo.s32 	%r56, %r55, %r18, %r1;
	mul.wide.s32 	%rd53, %r56, 4;
	add.s64 	%rd54, %rd1, %rd53;
	ld.global.nc.f32 	%f68, [%rd54];
	mul.f32 	%f69, %f1, %f68;
	mul.f32 	%f70, %f67, %f69;
	atom.global.add.f32 	%f71, [%rd4], %f70;
	add.s32 	%r62, %r62, 2;
$L__BB0_11:
	and.b32  	%r57, %r5, 1;
	setp.eq.b32 	%p11, %r57, 1;
	not.pred 	%p12, %p11;
	@%p12 bra 	$L__BB0_13;
	mul.wide.s32 	%rd55, %r62, 4;
	add.s64 	%rd56, %rd3, %rd55;
	ld.global.nc.u32 	%r58, [%rd56];
	add.s64 	%rd57, %rd2, %rd55;
	ld.global.nc.f32 	%f72, [%rd57];
	mad.lo.s32 	%r59, %r58, %r18, %r1;
	mul.wide.s32 	%rd58, %r59, 4;
	add.s64 	%rd59, %rd1, %rd58;
	ld.global.nc.f32 	%f73, [%rd59];
	mul.f32 	%f74, %f1, %f73;
	mul.f32 	%f75, %f72, %f74;
	atom.global.add.f32 	%f76, [%rd4], %f75;
$L__BB0_13:
	ret;

}
	// .globl	_Z26morans_I_num_sparse_kernelPKiS0_PKfS0_S0_S2_iiS2_Pf
.visible .entry _Z26morans_I_num_sparse_kernelPKiS0_PKfS0_S0_S2_iiS2_Pf(
	.param .u64 .ptr .align 1 _Z26morans_I_num_sparse_kernelPKiS0_PKfS0_S0_S2_iiS2_Pf_param_0,
	.param .u64 .ptr .align 1 _Z26morans_I_num_sparse_kernelPKiS0_PKfS0_S0_S2_iiS2_Pf_param_1,
	.param .u64 .ptr .align 1 _Z26morans_I_num_sparse_kernelPKiS0_PKfS0_S0_S2_iiS2_Pf_param_2,
	.param .u64 .ptr .align 1 _Z26morans_I_num_sparse_kernelPKiS0_PKfS0_S0_S2_iiS2_Pf_param_3,
	.param .u64 .ptr .align 1 _Z26morans_I_num_sparse_kernelPKiS0_PKfS0_S0_S2_iiS2_Pf_param_4,
	.param .u64 .ptr .align 1 _Z26morans_I_num_sparse_kernelPKiS0_PKfS0_S0_S2_iiS2_Pf_param_5,
	.param .u32 _Z26morans_I_num_sparse_kernelPKiS0_PKfS0_S0_S2_iiS2_Pf_param_6,
	.param .u32 _Z26morans_I_num_sparse_kernelPKiS0_PKfS0_S0_S2_iiS2_Pf_param_7,
	.param .u64 .ptr .align 1 _Z26morans_I_num_sparse_kernelPKiS0_PKfS0_S0_S2_iiS2_Pf_param_8,
	.param .u64 .ptr .align 1 _Z26morans_I_num_sparse_kernelPKiS0_PKfS0_S0_S2_iiS2_Pf_param_9
)
{
	.reg .pred 	%p<19>;
	.reg .b32 	%r<74>;
	.reg .b32 	%f<12>;
	.reg .b64 	%rd<39>;
	// demoted variable
	.shared .align 4 .b8 _ZZ26morans_I_num_sparse_kernelPKiS0_PKfS0_S0_S2_iiS2_PfE5cell1[12288];
	// demoted variable
	.shared .align 4 .b8 _ZZ26morans_I_num_sparse_kernelPKiS0_PKfS0_S0_S2_iiS2_PfE5cell2[12288];
	ld.param.u64 	%rd7, [_Z26morans_I_num_sparse_kernelPKiS0_PKfS0_S0_S2_iiS2_Pf_param_0];
	ld.param.u64 	%rd12, [_Z26morans_I_num_sparse_kernelPKiS0_PKfS0_S0_S2_iiS2_Pf_param_3];
	ld.param.u64 	%rd13, [_Z26morans_I_num_sparse_kernelPKiS0_PKfS0_S0_S2_iiS2_Pf_param_4];
	ld.param.u64 	%rd14, [_Z26morans_I_num_sparse_kernelPKiS0_PKfS0_S0_S2_iiS2_Pf_param_5];
	ld.param.u32 	%r33, [_Z26morans_I_num_sparse_kernelPKiS0_PKfS0_S0_S2_iiS2_Pf_param_6];
	ld.param.u32 	%r32, [_Z26morans_I_num_sparse_kernelPKiS0_PKfS0_S0_S2_iiS2_Pf_param_7];
	ld.param.u64 	%rd10, [_Z26morans_I_num_sparse_kernelPKiS0_PKfS0_S0_S2_iiS2_Pf_param_8];
	ld.param.u64 	%rd11, [_Z26morans_I_num_sparse_kernelPKiS0_PKfS0_S0_S2_iiS2_Pf_param_9];
	cvta.to.global.u64 	%rd1, %rd14;
	cvta.to.global.u64 	%rd2, %rd13;
	cvta.to.global.u64 	%rd3, %rd12;
	mov.u32 	%r1, %ctaid.x;
	setp.ge.s32 	%p1, %r1, %r33;
	@%p1 bra 	$L__BB1_23;
	cvta.to.global.u64 	%rd15, %rd7;
	mov.u32 	%r2, %ntid.x;
	mov.u32 	%r3, %tid.x;
	mul.wide.u32 	%rd16, %r1, 4;
	add.s64 	%rd17, %rd15, %rd16;
	ld.global.nc.u32 	%r67, [%rd17];
	ld.global.nc.u32 	%r5, [%rd17+4];
	setp.ge.s32 	%p2, %r67, %r5;
	@%p2 bra 	$L__BB1_23;
	add.s32 	%r34, %r32, 3071;
	mul.hi.s32 	%r35, %r34, 715827883;
	shr.u32 	%r36, %r35, 31;
	shr.s32 	%r37, %r35, 9;
	add.s32 	%r38, %r37, %r36;
	add.s64 	%rd19, %rd3, %rd16;
	ld.global.nc.u32 	%r39, [%rd19];
	ld.global.nc.u32 	%r6, [%rd19+4];
	add.s32 	%r7, %r39, %r3;
	max.s32 	%r8, %r38, 1;
	shl.b32 	%r9, %r2, 2;
	cvta.to.global.u64 	%rd4, %rd10;
	cvta.to.global.u64 	%rd5, %rd11;
$L__BB1_3:
	ld.param.u64 	%rd38, [_Z26morans_I_num_sparse_kernelPKiS0_PKfS0_S0_S2_iiS2_Pf_param_2];
	ld.param.u64 	%rd37, [_Z26morans_I_num_sparse_kernelPKiS0_PKfS0_S0_S2_iiS2_Pf_param_1];
	setp.lt.s32 	%p3, %r32, 1;
	cvta.to.global.u64 	%rd20, %rd37;
	mul.wide.s32 	%rd21, %r67, 4;
	add.s64 	%rd22, %rd20, %rd21;
	ld.global.nc.u32 	%r40, [%rd22];
	cvta.to.global.u64 	%rd23, %rd38;
	add.s64 	%rd24, %rd23, %rd21;
	ld.global.nc.f32 	%f1, [%rd24];
	mul.wide.s32 	%rd25, %r40, 4;
	add.s64 	%rd6, %rd3, %rd25;
	ld.global.nc.u32 	%r11, [%rd6+4];
	@%p3 bra 	$L__BB1_22;
	ld.global.nc.u32 	%r42, [%rd6];
	add.s32 	%r12, %r42, %r3;
	mov.b32 	%r68, 0;
$L__BB1_5:
	shl.b32 	%r69, %r3, 2;
	mov.u32 	%r70, %r3;
$L__BB1_6:
	mov.u32 	%r43, _ZZ26morans_I_num_sparse_kernelPKiS0_PKfS0_S0_S2_iiS2_PfE5cell1;
	add.s32 	%r44, %r43, %r69;
	mov.b32 	%r45, 0;
	st.shared.u32 	[%r44], %r45;
	mov.u32 	%r46, _ZZ26morans_I_num_sparse_kernelPKiS0_PKfS0_S0_S2_iiS2_PfE5cell2;
	add.s32 	%r47, %r46, %r69;
	st.shared.u32 	[%r47], %r45;
	add.s32 	%r70, %r70, %r2;
	add.s32 	%r69, %r69, %r9;
	setp.lt.u32 	%p4, %r70, 3072;
	@%p4 bra 	$L__BB1_6;
	setp.ge.s32 	%p5, %r7, %r6;
	bar.sync 	0;
	mul.lo.s32 	%r19, %r68, 3072;
	add.s32 	%r20, %r19, 3072;
	@%p5 bra 	$L__BB1_12;
	mov.u32 	%r71, %r7;
$L__BB1_9:
	mul.wide.s32 	%rd26, %r71, 4;
	add.s64 	%rd27, %rd2, %rd26;
	ld.global.nc.u32 	%r22, [%rd27];
	setp.lt.s32 	%p6, %r22, %r19;
	setp.ge.s32 	%p7, %r22, %r20;
	or.pred  	%p8, %p6, %p7;
	@%p8 bra 	$L__BB1_11;
	mul.wide.s32 	%rd28, %r71, 4;
	add.s64 	%rd29, %rd1, %rd28;
	ld.global.nc.f32 	%f2, [%rd29];
	mul.hi.u32 	%r48, %r22, -1431655765;
	shr.u32 	%r49, %r48, 11;
	mul.lo.s32 	%r50, %r49, 3072;
	sub.s32 	%r51, %r22, %r50;
	shl.b32 	%r52, %r51, 2;
	mov.u32 	%r53, _ZZ26morans_I_num_sparse_kernelPKiS0_PKfS0_S0_S2_iiS2_PfE5cell1;
	add.s32 	%r54, %r53, %r52;
	st.shared.f32 	[%r54], %f2;
$L__BB1_11:
	add.s32 	%r71, %r71, %r2;
	setp.lt.s32 	%p9, %r71, %r6;
	@%p9 bra 	$L__BB1_9;
$L__BB1_12:
	setp.ge.s32 	%p10, %r12, %r11;
	bar.sync 	0;
	@%p10 bra 	$L__BB1_17;
	mov.u32 	%r72, %r12;
$L__BB1_14:
	mul.wide.s32 	%rd30, %r72, 4;
	add.s64 	%rd31, %rd2, %rd30;
	ld.global.nc.u32 	%r25, [%rd31];
	setp.lt.s32 	%p11, %r25, %r19;
	setp.ge.s32 	%p12, %r25, %r20;
	or.pred  	%p13, %p11, %p12;
	@%p13 bra 	$L__BB1_16;
	mul.wide.s32 	%rd32, %r72, 4;
	add.s64 	%rd33, %rd1, %rd32;
	ld.global.nc.f32 	%f3, [%rd33];
	mul.hi.u32 	%r55, %r25, -1431655765;
	shr.u32 	%r56, %r55, 11;
	mul.lo.s32 	%r57, %r56, 3072;
	sub.s32 	%r58, %r25, %r57;
	shl.b32 	%r59, %r58, 2;
	add.s32 	%r61, %r46, %r59;
	st.shared.f32 	[%r61], %f3;
$L__BB1_16:
	add.s32 	%r72, %r72, %r2;
	setp.lt.s32 	%p14, %r72, %r11;
	@%p14 bra 	$L__BB1_14;
$L__BB1_17:
	bar.sync 	0;
	mov.u32 	%r73, %r3;
$L__BB1_18:
	add.s32 	%r28, %r73, %r19;
	setp.ge.s32 	%p15, %r28, %r32;
	@%p15 bra 	$L__BB1_20;
	shl.b32 	%r62, %r73, 2;
	mov.u32 	%r63, _ZZ26morans_I_num_sparse_kernelPKiS0_PKfS0_S0_S2_iiS2_PfE5cell1;
	add.s32 	%r64, %r63, %r62;
	ld.shared.f32 	%f4, [%r64];
	mul.wide.u32 	%rd34, %r28, 4;
	add.s64 	%rd35, %rd4, %rd34;
	ld.global.nc.f32 	%f5, [%rd35];
	sub.f32 	%f6, %f4, %f5;
	mov.u32 	%r65, _ZZ26morans_I_num_sparse_kernelPKiS0_PKfS0_S0_S2_iiS2_PfE5cell2;
	add.s32 	%r66, %r65, %r62;
	ld.shared.f32 	%f7, [%r66];
	sub.f32 	%f8, %f7, %f5;
	mul.f32 	%f9, %f6, %f8;
	add.s64 	%rd36, %rd5, %rd34;
	mul.f32 	%f10, %f1, %f9;
	atom.global.add.f32 	%f11, [%rd36], %f10;
$L__BB1_20:
	add.s32 	%r73, %r73, %r2;
	setp.lt.u32 	%p16, %r73, 3072;
	@%p16 bra 	$L__BB1_18;
	add.s32 	%r68, %r68, 1;
	setp.ne.s32 	%p17, %r68, %r8;
	@%p17 bra 	$L__BB1_5;
$L__BB1_22:
	add.s32 	%r67, %r67, 1;
	setp.ne.s32 	%p18, %r67, %r5;
	@%p18 bra 	$L__BB1_3;
$L__BB1_23:
	ret;

}
	// .globl	_Z25gearys_C_num_dense_kernelPKfPKiS2_S0_Pfii
.visible .entry _Z25gearys_C_num_dense_kernelPKfPKiS2_S0_Pfii(
	.param .u64 .ptr .align 1 _Z25gearys_C_num_dense_kernelPKfPKiS2_S0_Pfii_param_0,
	.param .u64 .ptr .align 1 _Z25gearys_C_num_dense_kernelPKfPKiS2_S0_Pfii_param_1,
	.param .u64 .ptr .align 1 _Z25gearys_C_num_dense_kernelPKfPKiS2_S0_Pfii_param_2,
	.param .u64 .ptr .align 1 _Z25gearys_C_num_dense_kernelPKfPKiS2_S0_Pfii_param_3,
	.param .u64 .ptr .align 1 _Z25gearys_C_num_dense_kernelPKfPKiS2_S0_Pfii_param_4,
	.param .u32 _Z25gearys_C_num_dense_kernelPKfPKiS2_S0_Pfii_param_5,
	.param .u32 _Z25gearys_C_num_dense_kernelPKfPKiS2_S0_Pfii_param_6
)
{
	.reg .pred 	%p<13>;
	.reg .b32 	%r<65>;
	.reg .b32 	%f<92>;
	.reg .b64 	%rd<60>;

	ld.param.u64 	%rd8, [_Z25gearys_C_num_dense_kernelPKfPKiS2_S0_Pfii_param_0];
	ld.param.u64 	%rd6, [_Z25gearys_C_num_dense_kernelPKfPKiS2_S0_Pfii_param_1];
	ld.param.u64 	%rd9, [_Z25gearys_C_num_dense_kernelPKfPKiS2_S0_Pfii_param_2];
	ld.param.u64 	%rd10, [_Z25gearys_C_num_dense_kernelPKfPKiS2_S0_Pfii_param_3];
	ld.param.u64 	%rd7, [_Z25gearys_C_num_dense_kernelPKfPKiS2_S0_Pfii_param_4];
	ld.param.u32 	%r19, [_Z25gearys_C_num_dense_kernelPKfPKiS2_S0_Pfii_param_5];
	ld.param.u32 	%r18, [_Z25gearys_C_num_dense_kernelPKfPKiS2_S0_Pfii_param_6];
	cvta.to.global.u64 	%rd1, %rd8;
	cvta.to.global.u64 	%rd2, %rd10;
	cvta.to.global.u64 	%rd3, %rd9;
	mov.u32 	%r20, %ctaid.x;
	mov.u32 	%r21, %ntid.x;
	mov.u32 	%r22, %tid.x;
	mad.lo.s32 	%r1, %r20, %r21, %r22;
	mov.u32 	%r23, %ctaid.y;
	mov.u32 	%r24, %ntid.y;
	mov.u32 	%r25, %tid.y;
	mad.lo.s32 	%r2, %r23, %r24, %r25;
	setp.ge.s32 	%p1, %r2, %r19;
	setp.ge.s32 	%p2, %r1, %r18;
	or.pred  	%p3, %p1, %p2;
	@%p3 bra 	$L__BB2_13;
	cvta.to.global.u64 	%rd11, %rd6;
	mul.wide.u32 	%rd12, %r2, 4;
	add.s64 	%rd13, %rd11, %rd12;
	ld.global.nc.u32 	%r62, [%rd13];
	ld.global.nc.u32 	%r4, [%rd13+4];
	setp.ge.s32 	%p4, %r62, %r4;
	@%p4 bra 	$L__BB2_13;
	mad.lo.s32 	%r26, %r18, %r2, %r1;
	mul.wide.s32 	%rd14, %r26, 4;
	add.s64 	%rd15, %rd1, %rd14;
	ld.global.nc.f32 	%f1, [%rd15];
	cvta.to.global.u64 	%rd16, %rd7;
	mul.wide.s32 	%rd17, %r1, 4;
	add.s64 	%rd4, %rd16, %rd17;
	sub.s32 	%r5, %r4, %r62;
	and.b32  	%r6, %r5, 7;
	sub.s32 	%r27, %r62, %r4;
	setp.gt.u32 	%p5, %r27, -8;
	@%p5 bra 	$L__BB2_5;
	and.b32  	%r28, %r5, -8;
	neg.s32 	%r60, %r28;
	add.s64 	%rd5, %rd2, 16;
$L__BB2_4:
	.pragma "nounroll";
	mul.wide.s32 	%rd18, %r62, 4;
	add.s64 	%rd19, %rd3, %rd18;
	add.s64 	%rd20, %rd5, %rd18;
	ld.global.nc.u32 	%r29, [%rd19];
	ld.global.nc.f32 	%f2, [%rd20+-16];
	mad.lo.s32 	%r30, %r29, %r18, %r1;
	mul.wide.s32 	%rd21, %r30, 4;
	add.s64 	%rd22, %rd1, %rd21;
	ld.global.nc.f32 	%f3, [%rd22];
	sub.f32 	%f4, %f1, %f3;
	mul.f32 	%f5, %f2, %f4;
	mul.f32 	%f6, %f4, %f5;
	atom.global.add.f32 	%f7, [%rd4], %f6;
	ld.global.nc.u32 	%r31, [%rd19+4];
	ld.global.nc.f32 	%f8, [%rd20+-12];
	mad.lo.s32 	%r32, %r31, %r18, %r1;
	mul.wide.s32 	%rd23, %r32, 4;
	add.s64 	%rd24, %rd1, %rd23;
	ld.global.nc.f32 	%f9, [%rd24];
	sub.f32 	%f10, %f1, %f9;
	mul.f32 	%f11, %f8, %f10;
	mul.f32 	%f12, %f10, %f11;
	atom.global.add.f32 	%f13, [%rd4], %f12;
	ld.global.nc.u32 	%r33, [%rd19+8];
	ld.global.nc.f32 	%f14, [%rd20+-8];
	mad.lo.s32 	%r34, %r33, %r18, %r1;
	mul.wide.s32 	%rd25, %r34, 4;
	add.s64 	%rd26, %rd1, %rd25;
	ld.global.nc.f32 	%f15, [%rd26];
	sub.f32 	%f16, %f1, %f15;
	mul.f32 	%f17, %f14, %f16;
	mul.f32 	%f18, %f16, %f17;
	atom.global.add.f32 	%f19, [%rd4], %f18;
	ld.global.nc.u32 	%r35, [%rd19+12];
	ld.global.nc.f32 	%f20, [%rd20+-4];
	mad.lo.s32 	%r36, %r35, %r18, %r1;
	mul.wide.s32 	%rd27, %r36, 4;
	add.s64 	%rd28, %rd1, %rd27;
	ld.global.nc.f32 	%f21, [%rd28];
	sub.f32 	%f22, %f1, %f21;
	mul.f32 	%f23, %f20, %f22;
	mul.f32 	%f24, %f22, %f23;
	atom.global.add.f32 	%f25, [%rd4], %f24;
	ld.global.nc.u32 	%r37, [%rd19+16];
	ld.global.nc.f32 	%f26, [%rd20];
	mad.lo.s32 	%r38, %r37, %r18, %r1;
	mul.wide.s32 	%rd29, %r38, 4;
	add.s64 	%rd30, %rd1, %rd29;
	ld.global.nc.f32 	%f27, [%rd30];
	sub.f32 	%f28, %f1, %f27;
	mul.f32 	%f29, %f26, %f28;
	mul.f32 	%f30, %f28, %f29;
	atom.global.add.f32 	%f31, [%rd4], %f30;
	ld.global.nc.u32 	%r39, [%rd19+20];
	ld.global.nc.f32 	%f32, [%rd20+4];
	mad.lo.s32 	%r40, %r39, %r18, %r1;
	mul.wide.s32 	%rd31, %r40, 4;
	add.s64 	%rd32, %rd1, %rd31;
	ld.global.nc.f32 	%f33, [%rd32];
	sub.f32 	%f34, %f1, %f33;
	mul.f32 	%f35, %f32, %f34;
	mul.f32 	%f36, %f34, %f35;
	atom.global.add.f32 	%f37, [%rd4], %f36;
	ld.global.nc.u32 	%r41, [%rd19+24];
	ld.global.nc.f32 	%f38, [%rd20+8];
	mad.lo.s32 	%r42, %r41, %r18, %r1;
	mul.wide.s32 	%rd33, %r42, 4;
	add.s64 	%rd34, %rd1, %rd33;
	ld.global.nc.f32 	%f39, [%rd34];
	sub.f32 	%f40, %f1, %f39;
	mul.f32 	%f41, %f38, %f40;
	mul.f32 	%f42, %f40, %f41;
	atom.global.add.f32 	%f43, [%rd4], %f42;
	ld.global.nc.u32 	%r43, [%rd19+28];
	ld.global.nc.f32 	%f44, [%rd20+12];
	mad.lo.s32 	%r44, %r43, %r18, %r1;
	mul.wide.s32 	%rd35, %r44, 4;
	add.s64 	%rd36, %rd1, %rd35;
	ld.global.nc.f32 	%f45, [%rd36];
	sub.f32 	%f46, %f1, %f45;
	mul.f32 	%f47, %f44, %f46;
	mul.f32 	%f48, %f46, %f47;
	atom.global.add.f32 	%f49, [%rd4], %f48;
	add.s32 	%r62, %r62, 8;
	add.s32 	%r60, %r60, 8;
	setp.ne.s32 	%p6, %r60, 0;
	@%p6 bra 	$L__BB2_4;
$L__BB2_5:
	setp.eq.s32 	%p7, %r6, 0;
	@%p7 bra 	$L__BB2_13;
	and.b32  	%r13, %r5, 3;
	setp.lt.u32 	%p8, %r6, 4;
	@%p8 bra 	$L__BB2_8;
	mul.wide.s32 	%rd37, %r62, 4;
	add.s64 	%rd38, %rd3, %rd37;
	ld.global.nc.u32 	%r45, [%rd38];
	add.s64 	%rd39, %rd2, %rd37;
	ld.global.nc.f32 	%f50, [%rd39];
	mad.lo.s32 	%r46, %r45, %r18, %r1;
	mul.wide.s32 	%rd40, %r46, 4;
	add.s64 	%rd41, %rd1, %rd40;
	ld.global.nc.f32 	%f51, [%rd41];
	sub.f32 	%f52, %f1, %f51;
	mul.f32 	%f53, %f50, %f52;
	mul.f32 	%f54, %f52, %f53;
	atom.global.add.f32 	%f55, [%rd4], %f54;
	ld.global.nc.u32 	%r47, [%rd38+4];
	ld.global.nc.f32 	%f56, [%rd39+4];
	mad.lo.s32 	%r48, %r47, %r18, %r1;
	mul.wide.s32 	%rd42, %r48, 4;
	add.s64 	%rd43, %rd1, %rd42;
	ld.global.nc.f32 	%f57, [%rd43];
	sub.f32 	%f58, %f1, %f57;
	mul.f32 	%f59, %f56, %f58;
	mul.f32 	%f60, %f58, %f59;
	atom.global.add.f32 	%f61, [%rd4], %f60;
	ld.global.nc.u32 	%r49, [%rd38+8];
	ld.global.nc.f32 	%f62, [%rd39+8];
	mad.lo.s32 	%r50, %r49, %r18, %r1;
	mul.wide.s32 	%rd44, %r50, 4;
	add.s64 	%rd45, %rd1, %rd44;
	ld.global.nc.f32 	%f63, [%rd45];
	sub.f32 	%f64, %f1, %f63;
	mul.f32 	%f65, %f62, %f64;
	mul.f32 	%f66, %f64, %f65;
	atom.global.add.f32 	%f67, [%rd4], %f66;
	ld.global.nc.u32 	%r51, [%rd38+12];
	ld.global.nc.f32 	%f68, [%rd39+12];
	mad.lo.s32 	%r52, %r51, %r18, %r1;
	mul.wide.s32 	%rd46, %r52, 4;
	add.s64 	%rd47, %rd1, %rd46;
	ld.global.nc.f32 	%f69, [%rd47];
	sub.f32 	%f70, %f1, %f69;
	mul.f32 	%f71, %f68, %f70;
	mul.f32 	%f72, %f70, %f71;
	atom.global.add.f32 	%f73, [%rd4], %f72;
	add.s32 	%r62, %r62, 4;
$L__BB2_8:
	setp.eq.s32 	%p9, %r13, 0;
	@%p9 bra 	$L__BB2_13;
	setp.eq.s32 	%p10, %r13, 1;
	@%p10 bra 	$L__BB2_11;
	mul.wide.s32 	%rd48, %r62, 4;
	add.s64 	%rd49, %rd3, %rd48;
	ld.global.nc.u32 	%r53, [%rd49];
	add.s64 	%rd50, %rd2, %rd48;
	ld.global.nc.f32 	%f74, [%rd50];
	mad.lo.s32 	%r54, %r53, %r18, %r1;
	mul.wide.s32 	%rd51, %r54, 4;
	add.s64 	%rd52, %rd1, %rd51;
	ld.global.nc.f32 	%f75, [%rd52];
	sub.f32 	%f76, %f1, %f75;
	mul.f32 	%f77, %f74, %f76;
	mul.f32 	%f78, %f76, %f77;
	atom.global.add.f32 	%f79, [%rd4], %f78;
	ld.global.nc.u32 	%r55, [%rd49+4];
	ld.global.nc.f32 	%f80, [%rd50+4];
	mad.lo.s32 	%r56, %r55, %r18, %r1;
	mul.wide.s32 	%rd53, %r56, 4;
	add.s64 	%rd54, %rd1, %rd53;
	ld.global.nc.f32 	%f81, [%rd54];
	sub.f32 	%f82, %f1, %f81;
	mul.f32 	%f83, %f80, %f82;
	mul.f32 	%f84, %f82, %f83;
	atom.global.add.f32 	%f85, [%rd4], %f84;
	add.s32 	%r62, %r62, 2;
$L__BB2_11:
	and.b32  	%r57, %r5, 1;
	setp.eq.b32 	%p11, %r57, 1;
	not.pred 	%p12, %p11;
	@%p12 bra 	$L__BB2_13;
	mul.wide.s32 	%rd55, %r62, 4;
	add.s64 	%rd56, %rd3, %rd55;
	ld.global.nc.u32 	%r58, [%rd56];
	add.s64 	%rd57, %rd2, %rd55;
	ld.global.nc.f32 	%f86, [%rd57];
	mad.lo.s32 	%r59, %r58, %r18, %r1;
	mul.wide.s32 	%rd58, %r59, 4;
	add.s64 	%rd59, %rd1, %rd58;
	ld.global.nc.f32 	%f87, [%rd59];
	sub.f32 	%f88, %f1, %f87;
	mul.f32 	%f89, %f86, %f88;
	mul.f32 	%f90, %f88, %f89;
	atom.global.add.f32 	%f91, [%rd4], %f90;
$L__BB2_13:
	ret;

}
	// .globl	_Z26gearys_C_num_sparse_kernelPKiS0_PKfS0_S0_S2_iiPf
.visible .entry _Z26gearys_C_num_sparse_kernelPKiS0_PKfS0_S0_S2_iiPf(
	.param .u64 .ptr .align 1 _Z26gearys_C_num_sparse_kernelPKiS0_PKfS0_S0_S2_iiPf_param_0,
	.param .u64 .ptr .align 1 _Z26gearys_C_num_sparse_kernelPKiS0_PKfS0_S0_S2_iiPf_param_1,
	.param .u64 .ptr .align 1 _Z26gearys_C_num_sparse_kernelPKiS0_PKfS0_S0_S2_iiPf_param_2,
	.param .u64 .ptr .align 1 _Z26gearys_C_num_sparse_kernelPKiS0_PKfS0_S0_S2_iiPf_param_3,
	.param .u64 .ptr .align 1 _Z26gearys_C_num_sparse_kernelPKiS0_PKfS0_S0_S2_iiPf_param_4,
	.param .u64 .ptr .align 1 _Z26gearys_C_num_sparse_kernelPKiS0_PKfS0_S0_S2_iiPf_param_5,
	.param .u32 _Z26gearys_C_num_sparse_kernelPKiS0_PKfS0_S0_S2_iiPf_param_6,
	.param .u32 _Z26gearys_C_num_sparse_kernelPKiS0_PKfS0_S0_S2_iiPf_param_7,
	.param .u64 .ptr .align 1 _Z26gearys_C_num_sparse_kernelPKiS0_PKfS0_S0_S2_iiPf_param_8
)
{
	.reg .pred 	%p<19>;
	.reg .b32 	%r<74>;
	.reg .b32 	%f<10>;
	.reg .b64 	%rd<35>;
	// demoted variable
	.shared .align 4 .b8 _ZZ26gearys_C_num_sparse_kernelPKiS0_PKfS0_S0_S2_iiPfE5cell1[12288];
	// demoted variable
	.shared .align 4 .b8 _ZZ26gearys_C_num_sparse_kernelPKiS0_PKfS0_S0_S2_iiPfE5cell2[12288];
	ld.param.u64 	%rd7, [_Z26gearys_C_num_sparse_kernelPKiS0_PKfS0_S0_S2_iiPf_param_0];
	ld.param.u64 	%rd9, [_Z26gearys_C_num_sparse_kernelPKiS0_PKfS0_S0_S2_iiPf_param_2];
	ld.param.u64 	%rd11, [_Z26gearys_C_num_sparse_kernelPKiS0_PKfS0_S0_S2_iiPf_param_3];
	ld.param.u64 	%rd12, [_Z26gearys_C_num_sparse_kernelPKiS0_PKfS0_S0_S2_iiPf_param_4];
	ld.param.u64 	%rd13, [_Z26gearys_C_num_sparse_kernelPKiS0_PKfS0_S0_S2_iiPf_param_5];
	ld.param.u32 	%r33, [_Z26gearys_C_num_sparse_kernelPKiS0_PKfS0_S0_S2_iiPf_param_6];
	ld.param.u32 	%r32, [_Z26gearys_C_num_sparse_kernelPKiS0_PKfS0_S0_S2_iiPf_param_7];
	ld.param.u64 	%rd10, [_Z26gearys_C_num_sparse_kernelPKiS0_PKfS0_S0_S2_iiPf_param_8];
	cvta.to.global.u64 	%rd1, %rd13;
	cvta.to.global.u64 	%rd2, %rd12;
	cvta.to.global.u64 	%rd3, %rd11;
	mov.u32 	%r1, %ctaid.x;
	mov.u32 	%r2, %ntid.x;
	mov.u32 	%r3, %tid.x;
	setp.ge.s32 	%p1, %r1, %r33;
	@%p1 bra 	$L__BB3_23;
	cvta.to.global.u64 	%rd14, %rd7;
	mul.wide.u32 	%rd15, %r1, 4;
	add.s64 	%rd16, %rd14, %rd15;
	ld.global.nc.u32 	%r67, [%rd16];
	ld.global.nc.u32 	%r5, [%rd16+4];
	setp.ge.s32 	%p2, %r67, %r5;
	@%p2 bra 	$L__BB3_23;
	add.s64 	%rd18, %rd3, %rd15;
	ld.global.nc.u32 	%r34, [%rd18];
	ld.global.nc.u32 	%r6, [%rd18+4];
	add.s32 	%r7, %r34, %r3;
	add.s32 	%r35, %r32, 3071;
	mul.hi.s32 	%r36, %r35, 715827883;
	shr.u32 	%r37, %r36, 31;
	shr.s32 	%r38, %r36, 9;
	add.s32 	%r39, %r38, %r37;
	max.s32 	%r8, %r39, 1;
	shl.b32 	%r9, %r2, 2;
	cvta.to.global.u64 	%rd4, %rd9;
	cvta.to.global.u64 	%rd5, %rd10;
$L__BB3_3:
	ld.param.u64 	%rd34, [_Z26gearys_C_num_sparse_kernelPKiS0_PKfS0_S0_S2_iiPf_param_1];
	setp.lt.s32 	%p3, %r32, 1;
	cvta.to.global.u64 	%rd19, %rd34;
	mul.wide.s32 	%rd20, %r67, 4;
	add.s64 	%rd21, %rd19, %rd20;
	ld.global.nc.u32 	%r40, [%rd21];
	add.s64 	%rd22, %rd4, %rd20;
	ld.global.nc.f32 	%f1, [%rd22];
	mul.wide.s32 	%rd23, %r40, 4;
	add.s64 	%rd6, %rd3, %rd23;
	ld.global.nc.u32 	%r11, [%rd6+4];
	@%p3 bra 	$L__BB3_22;
	ld.global.nc.u32 	%r42, [%rd6];
	add.s32 	%r12, %r42, %r3;
	mov.b32 	%r68, 0;
$L__BB3_5:
	shl.b32 	%r69, %r3, 2;
	mov.u32 	%r70, %r3;
$L__BB3_6:
	mov.u32 	%r43, _ZZ26gearys_C_num_sparse_kernelPKiS0_PKfS0_S0_S2_iiPfE5cell1;
	add.s32 	%r44, %r43, %r69;
	mov.b32 	%r45, 0;
	st.shared.u32 	[%r44], %r45;
	mov.u32 	%r46, _ZZ26gearys_C_num_sparse_kernelPKiS0_PKfS0_S0_S2_iiPfE5cell2;
	add.s32 	%r47, %r46, %r69;
	st.shared.u32 	[%r47], %r45;
	add.s32 	%r70, %r70, %r2;
	add.s32 	%r69, %r69, %r9;
	setp.lt.u32 	%p4, %r70, 3072;
	@%p4 bra 	$L__BB3_6;
	setp.ge.s32 	%p5, %r7, %r6;
	bar.sync 	0;
	mul.lo.s32 	%r19, %r68, 3072;
	add.s32 	%r20, %r19, 3072;
	@%p5 bra 	$L__BB3_12;
	mov.u32 	%r71, %r7;
$L__BB3_9:
	mul.wide.s32 	%rd24, %r71, 4;
	add.s64 	%rd25, %rd2, %rd24;
	ld.global.nc.u32 	%r22, [%rd25];
	setp.lt.s32 	%p6, %r22, %r19;
	setp.ge.s32 	%p7, %r22, %r20;
	or.pred  	%p8, %p6, %p7;
	@%p8 bra 	$L__BB3_11;
	mul.wide.s32 	%rd26, %r71, 4;
	add.s64 	%rd27, %rd1, %rd26;
	ld.global.nc.f32 	%f2, [%rd27];
	mul.hi.u32 	%r48, %r22, -1431655765;
	shr.u32 	%r49, %r48, 11;
	mul.lo.s32 	%r50, %r49, 3072;
	sub.s32 	%r51, %r22, %r50;
	shl.b32 	%r52, %r51, 2;
	add.s32 	%r54, %r43, %r52;
	st.shared.f32 	[%r54], %f2;
$L__BB3_11:
	add.s32 	%r71, %r71, %r2;
	setp.lt.s32 	%p9, %r71, %r6;
	@%p9 bra 	$L__BB3_9;
$L__BB3_12:
	setp.ge.s32 	%p10, %r12, %r11;
	bar.sync 	0;
	@%p10 bra 	$L__BB3_17;
	mov.u32 	%r72, %r12;
$L__BB3_14:
	mul.wide.s32 	%rd28, %r72, 4;
	add.s64 	%rd29, %rd2, %rd28;
	ld.global.nc.u32 	%r25, [%rd29];
	setp.lt.s32 	%p11, %r25, %r19;
	setp.ge.s32 	%p12, %r25, %r20;
	or.pred  	%p13, %p11, %p12;
	@%p13 bra 	$L__BB3_16;
	mul.wide.s32 	%rd30, %r72, 4;
	add.s64 	%rd31, %rd1, %rd30;
	ld.global.nc.f32 	%f3, [%rd31];
	mul.hi.u32 	%r55, %r25, -1431655765;
	shr.u32 	%r56, %r55, 11;
	mul.lo.s32 	%r57, %r56, 3072;
	sub.s32 	%r58, %r25, %r57;
	shl.b32 	%r59, %r58, 2;
	mov.u32 	%r60, _ZZ26gearys_C_num_sparse_kernelPKiS0_PKfS0_S0_S2_iiPfE5cell2;
	add.s32 	%r61, %r60, %r59;
	st.shared.f32 	[%r61], %f3;
$L__BB3_16:
	add.s32 	%r72, %r72, %r2;
	setp.lt.s32 	%p14, %r72, %r11;
	@%p14 bra 	$L__BB3_14;
$L__BB3_17:
	bar.sync 	0;
	mov.u32 	%r73, %r3;
$L__BB3_18:
	add.s32 	%r28, %r73, %r19;
	setp.ge.s32 	%p15, %r28, %r32;
	@%p15 bra 	$L__BB3_20;
	shl.b32 	%r62, %r73, 2;
	add.s32 	%r64, %r43, %r62;
	ld.shared.f32 	%f4, [%r64];
	mov.u32 	%r65, _ZZ26gearys_C_num_sparse_kernelPKiS0_PKfS0_S0_S2_iiPfE5cell2;
	add.s32 	%r66, %r65, %r62;
	ld.shared.f32 	%f5, [%r66];
	sub.f32 	%f6, %f4, %f5;
	mul.wide.u32 	%rd32, %r28, 4;
	add.s64 	%rd33, %rd5, %rd32;
	mul.f32 	%f7, %f1, %f6;
	mul.f32 	%f8, %f6, %f7;
	atom.global.add.f32 	%f9, [%rd33], %f8;
$L__BB3_20:
	add.s32 	%r73, %r73, %r2;
	setp.lt.u32 	%p16, %r73, 3072;
	@%p16 bra 	$L__BB3_18;
	add.s32 	%r68, %r68, 1;
	setp.ne.s32 	%p17, %r68, %r8;
	@%p17 bra 	$L__BB3_5;
$L__BB3_22:
	add.s32 	%r67, %r67, 1;
	setp.ne.s32 	%p18, %r67, %r5;
	@%p18 bra 	$L__BB3_3;
$L__BB3_23:
	ret;

}
	// .globl	_Z21pre_den_sparse_kernelPKiPKfiS2_PfPi
.visible .entry _Z21pre_den_sparse_kernelPKiPKfiS2_PfPi(
	.param .u64 .ptr .align 1 _Z21pre_den_sparse_kernelPKiPKfiS2_PfPi_param_0,
	.param .u64 .ptr .align 1 _Z21pre_den_sparse_kernelPKiPKfiS2_PfPi_param_1,
	.param .u32 _Z21pre_den_sparse_kernelPKiPKfiS2_PfPi_param_2,
	.param .u64 .ptr .align 1 _Z21pre_den_sparse_kernelPKiPKfiS2_PfPi_param_3,
	.param .u64 .ptr .align 1 _Z21pre_den_sparse_kernelPKiPKfiS2_PfPi_param_4,
	.param .u64 .ptr .align 1 _Z21pre_den_sparse_kernelPKiPKfiS2_PfPi_param_5
)
{
	.reg .pred 	%p<2>;
	.reg .b32 	%r<8>;
	.reg .b32 	%f<6>;
	.reg .b64 	%rd<18>;

	ld.param.u64 	%rd1, [_Z21pre_den_sparse_kernelPKiPKfiS2_PfPi_param_0];
	ld.param.u64 	%rd2, [_Z21pre_den_sparse_kernelPKiPKfiS2_PfPi_param_1];
	ld.param.u32 	%r2, [_Z21pre_den_sparse_kernelPKiPKfiS2_PfPi_param_2];
	ld.param.u64 	%rd3, [_Z21pre_den_sparse_kernelPKiPKfiS2_PfPi_param_3];
	ld.param.u64 	%rd4, [_Z21pre_den_sparse_kernelPKiPKfiS2_PfPi_param_4];
	ld.param.u64 	%rd5, [_Z21pre_den_sparse_kernelPKiPKfiS2_PfPi_param_5];
	mov.u32 	%r3, %ctaid.x;
	mov.u32 	%r4, %ntid.x;
	mov.u32 	%r5, %tid.x;
	mad.lo.s32 	%r1, %r3, %r4, %r5;
	setp.ge.s32 	%p1, %r1, %r2;
	@%p1 bra 	$L__BB4_2;
	cvta.to.global.u64 	%rd6, %rd1;
	cvta.to.global.u64 	%rd7, %rd2;
	cvta.to.global.u64 	%rd8, %rd3;
	cvta.to.global.u64 	%rd9, %rd5;
	cvta.to.global.u64 	%rd10, %rd4;
	mul.wide.s32 	%rd11, %r1, 4;
	add.s64 	%rd12, %rd6, %rd11;
	ld.global.nc.u32 	%r6, [%rd12];
	add.s64 	%rd13, %rd7, %rd11;
	ld.global.nc.f32 	%f1, [%rd13];
	mul.wide.s32 	%rd14, %r6, 4;
	add.s64 	%rd15, %rd8, %rd14;
	ld.global.nc.f32 	%f2, [%rd15];
	sub.f32 	%f3, %f1, %f2;
	add.s64 	%rd16, %rd9, %rd14;
	atom.global.add.u32 	%r7, [%rd16], 1;
	add.s64 	%rd17, %rd10, %rd14;
	mul.f32 	%f4, %f3, %f3;
	atom.global.add.f32 	%f5, [%rd17], %f4;
$L__BB4_2:
	ret;

}


// ===== COMPILED SASS (sm_100) =====

	.target	sm_100

	.elftype	@"ET_EXEC"


//--------------------- .note.nv.tkinfo           --------------------------
	.section	.note.nv.tkinfo,"",@"SHT_NOTE"
	.sectionflags	@"SHF_NOTE_NV_TKINFO"
	.tkinfo
        /*0018*/ 	.word	0x00000002
        /*0030*/ 	.string	""
        /*0030*/ 	.string	"ptxas"
        /*0030*/ 	.string	"Cuda compilation tools, release 13.0, V13.0.88"
        /*0030*/ 	.string	"Build cuda_13.0.r13.0/compiler.36424714_0"
        /*0030*/ 	.string	"-arch sm_100 -m 64 "



//--------------------- .note.nv.cuinfo           --------------------------
	.section	.note.nv.cuinfo,"",@"SHT_NOTE"
	.sectionflags	@"SHF_NOTE_NV_CUINFO"
        /*0018*/ 	.short	0x0002
        /*001a*/ 	.short	0x0064
        /*001c*/ 	.short	0x0082
	.zero		2


//--------------------- .nv.info                  --------------------------
	.section	.nv.info,"",@"SHT_CUDA_INFO"
	.align	4


	//----- nvinfo : EIATTR_REGCOUNT
	.align		4
        /*0000*/ 	.byte	0x04, 0x2f
        /*0002*/ 	.short	(.L_1 - .L_0)
	.align		4
.L_0:
        /*0004*/ 	.word	index@(_Z25morans_I_num_dense_kernelPKfPKiS2_S0_Pfii)
        /*0008*/ 	.word	0x00000020


	//----- nvinfo : EIATTR_FRAME_SIZE
	.align		4
.L_1:
        /*000c*/ 	.byte	0x04, 0x11
        /*000e*/ 	.short	(.L_3 - .L_2)
	.align		4
.L_2:
        /*0010*/ 	.word	index@(_Z25morans_I_num_dense_kernelPKfPKiS2_S0_Pfii)
        /*0014*/ 	.word	0x00000000


	//----- nvinfo : EIATTR_REGCOUNT
	.align		4
.L_3:
        /*0018*/ 	.byte	0x04, 0x2f
        /*001a*/ 	.short	(.L_5 - .L_4)
	.align		4
.L_4:
        /*001c*/ 	.word	index@(_Z26morans_I_num_sparse_kernelPKiS0_PKfS0_S0_S2_iiS2_Pf)
        /*0020*/ 	.word	0x0000001a


	//----- nvinfo : EIATTR_FRAME_SIZE
	.align		4
.L_5:
        /*0024*/ 	.byte	0x04, 0x11
        /*0026*/ 	.short	(.L_7 - .L_6)
	.align		4
.L_6:
        /*0028*/ 	.word	index@(_Z26morans_I_num_sparse_kernelPKiS0_PKfS0_S0_S2_iiS2_Pf)
        /*002c*/ 	.word	0x00000000


	//----- nvinfo : EIATTR_REGCOUNT
	.align		4
.L_7:
        /*0030*/ 	.byte	0x04, 0x2f
        /*0032*/ 	.short	(.L_9 - .L_8)
	.align		4
.L_8:
        /*0034*/ 	.word	index@(_Z25gearys_C_num_dense_kernelPKfPKiS2_S0_Pfii)
        /*0038*/ 	.word	0x00000020


	//----- nvinfo : EIATTR_FRAME_SIZE
	.align		4
.L_9:
        /*003c*/ 	.byte	0x04, 0x11
        /*003e*/ 	.short	(.L_11 - .L_10)
	.align		4
.L_10:
        /*0040*/ 	.word	index@(_Z25gearys_C_num_dense_kernelPKfPKiS2_S0_Pfii)
        /*0044*/ 	.word	0x00000000


	//----- nvinfo : EIATTR_REGCOUNT
	.align		4
.L_11:
        /*0048*/ 	.byte	0x04, 0x2f
        /*004a*/ 	.short	(.L_13 - .L_12)
	.align		4
.L_12:
        /*004c*/ 	.word	index@(_Z26gearys_C_num_sparse_kernelPKiS0_PKfS0_S0_S2_iiPf)
        /*0050*/ 	.word	0x00000016


	//----- nvinfo : EIATTR_FRAME_SIZE
	.align		4
.L_13:
        /*0054*/ 	.byte	0x04, 0x11
        /*0056*/ 	.short	(.L_15 - .L_14)
	.align		4
.L_14:
        /*0058*/ 	.word	index@(_Z26gearys_C_num_sparse_kernelPKiS0_PKfS0_S0_S2_iiPf)
        /*005c*/ 	.word	0x00000000


	//----- nvinfo : EIATTR_REGCOUNT
	.align		4
.L_15:
        /*0060*/ 	.byte	0x04, 0x2f
        /*0062*/ 	.short	(.L_17 - .L_16)
	.align		4
.L_16:
        /*0064*/ 	.word	index@(_Z21pre_den_sparse_kernelPKiPKfiS2_PfPi)
        /*0068*/ 	.word	0x00000010


	//----- nvinfo : EIATTR_FRAME_SIZE
	.align		4
.L_17:
        /*006c*/ 	.byte	0x04, 0x11
        /*006e*/ 	.short	(.L_19 - .L_18)
	.align		4
.L_18:
        /*0070*/ 	.word	index@(_Z21pre_den_sparse_kernelPKiPKfiS2_PfPi)
        /*0074*/ 	.word	0x00000000


	//----- nvinfo : EIATTR_MIN_STACK_SIZE
	.align		4
.L_19:
        /*0078*/ 	.byte	0x04, 0x12
        /*007a*/ 	.short	(.L_21 - .L_20)
	.align		4
.L_20:
        /*007c*/ 	.word	index@(_Z21pre_den_sparse_kernelPKiPKfiS2_PfPi)
        /*0080*/ 	.word	0x00000000


	//----- nvinfo : EIATTR_MIN_STACK_SIZE
	.align		4
.L_21:
        /*0084*/ 	.byte	0x04, 0x12
        /*0086*/ 	.short	(.L_23 - .L_22)
	.align		4
.L_22:
        /*0088*/ 	.word	index@(_Z26gearys_C_num_sparse_kernelPKiS0_PKfS0_S0_S2_iiPf)
        /*008c*/ 	.word	0x00000000


	//----- nvinfo : EIATTR_MIN_STACK_SIZE
	.align		4
.L_23:
        /*0090*/ 	.byte	0x04, 0x12
        /*0092*/ 	.short	(.L_25 - .L_24)
	.align		4
.L_24:
        /*0094*/ 	.word	index@(_Z25gearys_C_num_dense_kernelPKfPKiS2_S0_Pfii)
        /*0098*/ 	.word	0x00000000


	//----- nvinfo : EIATTR_MIN_STACK_SIZE
	.align		4
.L_25:
        /*009c*/ 	.byte	0x04, 0x12
        /*009e*/ 	.short	(.L_27 - .L_26)
	.align		4
.L_26:
        /*00a0*/ 	.word	index@(_Z26morans_I_num_sparse_kernelPKiS0_PKfS0_S0_S2_iiS2_Pf)
        /*00a4*/ 	.word	0x00000000


	//----- nvinfo : EIATTR_MIN_STACK_SIZE
	.align		4
.L_27:
        /*00a8*/ 	.byte	0x04, 0x12
        /*00aa*/ 	.short	(.L_29 - .L_28)
	.align		4
.L_28:
        /*00ac*/ 	.word	index@(_Z25morans_I_num_dense_kernelPKfPKiS2_S0_Pfii)
        /*00b0*/ 	.word	0x00000000
.L_29:


//--------------------- .nv.compat                --------------------------
	.section	.nv.compat,"",@"SHT_CUDA_COMPAT_INFO"
	.align	4
        /*0000*/ 	.byte	0x02, 0x09, 0x00, 0x00, 0x02, 0x02, 0x01, 0x00, 0x02, 0x05, 0x05, 0x00, 0x03, 0x07, 0x01, 0x01
        /*0010*/ 	.byte	0x02, 0x03, 0x00, 0x00, 0x02, 0x06, 0x01, 0x00, 0x04, 0x0b, 0x08, 0x00, 0x09, 0x00, 0x00, 0x00
        /*0020*/ 	.byte	0x00, 0x00, 0x00, 0x00


//--------------------- .nv.info._Z21pre_den_sparse_kernelPKiPKfiS2_PfPi --------------------------
	.section	.nv.info._Z21pre_den_sparse_kernelPKiPKfiS2_PfPi,"",@"SHT_CUDA_INFO"
	.sectionflags	@""
	.align	4


	//----- nvinfo : EIATTR_CUDA_API_VERSION
	.align		4
        /*0000*/ 	.byte	0x04, 0x37
        /*0002*/ 	.short	(.L_31 - .L_30)
.L_30:
        /*0004*/ 	.word	0x00000082


	//----- nvinfo : EIATTR_KPARAM_INFO
	.align		4
.L_31:
        /*0008*/ 	.byte	0x04, 0x17
        /*000a*/ 	.short	(.L_33 - .L_32)
.L_32:
        /*000c*/ 	.word	0x00000000
        /*0010*/ 	.short	0x0005
        /*0012*/ 	.short	0x0028
        /*0014*/ 	.byte	0x00, 0xf5, 0x21, 0x00


	//----- nvinfo : EIATTR_KPARAM_INFO
	.align		4
.L_33:
        /*0018*/ 	.byte	0x04, 0x17
        /*001a*/ 	.short	(.L_35 - .L_34)
.L_34:
        /*001c*/ 	.word	0x00000000
        /*0020*/ 	.short	0x0004
        /*0022*/ 	.short	0x0020
        /*0024*/ 	.byte	0x00, 0xf5, 0x21, 0x00


	//----- nvinfo : EIATTR_KPARAM_INFO
	.align		4
.L_35:
        /*0028*/ 	.byte	0x04, 0x17
        /*002a*/ 	.short	(.L_37 - .L_36)
.L_36:
        /*002c*/ 	.word	0x00000000
        /*0030*/ 	.short	0x0003
        /*0032*/ 	.short	0x0018
        /*0034*/ 	.byte	0x00, 0xf5, 0x21, 0x00


	//----- nvinfo : EIATTR_KPARAM_INFO
	.align		4
.L_37:
        /*0038*/ 	.byte	0x04, 0x17
        /*003a*/ 	.short	(.L_39 - .L_38)
.L_38:
        /*003c*/ 	.word	0x00000000
        /*0040*/ 	.short	0x0002
        /*0042*/ 	.short	0x0010
        /*0044*/ 	.byte	0x00, 0xf0, 0x11, 0x00


	//----- nvinfo : EIATTR_KPARAM_INFO
	.align		4
.L_39:
        /*0048*/ 	.byte	0x04, 0x17
        /*004a*/ 	.short	(.L_41 - .L_40)
.L_40:
        /*004c*/ 	.word	0x00000000
        /*0050*/ 	.short	0x0001
        /*0052*/ 	.short	0x0008
        /*0054*/ 	.byte	0x00, 0xf5, 0x21, 0x00


	//----- nvinfo : EIATTR_KPARAM_INFO
	.align		4
.L_41:
        /*0058*/ 	.byte	0x04, 0x17
        /*005a*/ 	.short	(.L_43 - .L_42)
.L_42:
        /*005c*/ 	.word	0x00000000
        /*0060*/ 	.short	0x0000
        /*0062*/ 	.short	0x0000
        /*0064*/ 	.byte	0x00, 0xf5, 0x21, 0x00


	//----- nvinfo : EIATTR_SPARSE_MMA_MASK
	.align		4
.L_43:
        /*0068*/ 	.byte	0x03, 0x50
        /*006a*/ 	.short	0x0000


	//----- nvinfo : EIATTR_MAXREG_COUNT
	.align		4
        /*006c*/ 	.byte	0x03, 0x1b
        /*006e*/ 	.short	0x00ff


	//----- nvinfo : EIATTR_MERCURY_ISA_VERSION
	.align		4
        /*0070*/ 	.byte	0x03, 0x5f
        /*0072*/ 	.short	0x0101


	//----- nvinfo : EIATTR_VRC_CTA_INIT_COUNT
	.align		4
        /*0074*/ 	.byte	0x02, 0x4a
	.zero		1
	.zero		1


	//----- nvinfo : EIATTR_EXIT_INSTR_OFFSETS
	.align		4
        /*0078*/ 	.byte	0x04, 0x1c
        /*007a*/ 	.short	(.L_45 - .L_44)


	//   ....[0]....
.L_44:
        /*007c*/ 	.word	0x00000070


	//   ....[1]....
        /*0080*/ 	.word	0x000001b0


	//----- nvinfo : EIATTR_CBANK_PARAM_SIZE
	.align		4
.L_45:
        /*0084*/ 	.byte	0x03, 0x19
        /*0086*/ 	.short	0x0030


	//----- nvinfo : EIATTR_PARAM_CBANK
	.align		4
        /*0088*/ 	.byte	0x04, 0x0a
        /*008a*/ 	.short	(.L_47 - .L_46)
	.align		4
.L_46:
        /*008c*/ 	.word	index@(.nv.constant0._Z21pre_den_sparse_kernelPKiPKfiS2_PfPi)
        /*0090*/ 	.short	0x0380
        /*0092*/ 	.short	0x0030


	//----- nvinfo : EIATTR_SW_WAR
	.align		4
.L_47:
        /*0094*/ 	.byte	0x04, 0x36
        /*0096*/ 	.short	(.L_49 - .L_48)
.L_48:
        /*0098*/ 	.word	0x00000008
.L_49:


//--------------------- .nv.info._Z26gearys_C_num_sparse_kernelPKiS0_PKfS0_S0_S2_iiPf --------------------------
	.section	.nv.info._Z26gearys_C_num_sparse_kernelPKiS0_PKfS0_S0_S2_iiPf,"",@"SHT_CUDA_INFO"
	.sectionflags	@""
	.align	4


	//----- nvinfo : EIATTR_CUDA_API_VERSION
	.align		4
        /*0000*/ 	.byte	0x04, 0x37
        /*0002*/ 	.short	(.L_51 - .L_50)
.L_50:
        /*0004*/ 	.word	0x00000082


	//----- nvinfo : EIATTR_KPARAM_INFO
	.align		4
.L_51:
        /*0008*/ 	.byte	0x04, 0x17
        /*000a*/ 	.short	(.L_53 - .L_52)
.L_52:
        /*000c*/ 	.word	0x00000000
        /*0010*/ 	.short	0x0008
        /*0012*/ 	.short	0x0038
        /*0014*/ 	.byte	0x00, 0xf5, 0x21, 0x00


	//----- nvinfo : EIATTR_KPARAM_INFO
	.align		4
.L_53:
        /*0018*/ 	.byte	0x04, 0x17
        /*001a*/ 	.short	(.L_55 - .L_54)
.L_54:
        /*001c*/ 	.word	0x00000000
        /*0020*/ 	.short	0x0007
        /*0022*/ 	.short	0x0034
        /*0024*/ 	.byte	0x00, 0xf0, 0x11, 0x00


	//----- nvinfo : EIATTR_KPARAM_INFO
	.align		4
.L_55:
        /*0028*/ 	.byte	0x04, 0x17
        /*002a*/ 	.short	(.L_57 - .L_56)
.L_56:
        /*002c*/ 	.word	0x00000000
        /*0030*/ 	.short	0x0006
        /*0032*/ 	.short	0x0030
        /*0034*/ 	.byte	0x00, 0xf0, 0x11, 0x00


	//----- nvinfo : EIATTR_KPARAM_INFO
	.align		4
.L_57:
        /*0038*/ 	.byte	0x04, 0x17
        /*003a*/ 	.short	(.L_59 - .L_58)
.L_58:
        /*003c*/ 	.word	0x00000000
        /*0040*/ 	.short	0x0005
        /*0042*/ 	.short	0x0028
        /*0044*/ 	.byte	0x00, 0xf5, 0x21, 0x00


	//----- nvinfo : EIATTR_KPARAM_INFO
	.align		4
.L_59:
        /*0048*/ 	.byte	0x04, 0x17
        /*004a*/ 	.short	(.L_61 - .L_60)
.L_60:
        /*004c*/ 	.word	0x00000000
        /*0050*/ 	.short	0x0004
        /*0052*/ 	.short	0x0020
        /*0054*/ 	.byte	0x00, 0xf5, 0x21, 0x00


	//----- nvinfo : EIATTR_KPARAM_INFO
	.align		4
.L_61:
        /*0058*/ 	.byte	0x04, 0x17
        /*005a*/ 	.short	(.L_63 - .L_62)
.L_62:
        /*005c*/ 	.word	0x00000000
        /*0060*/ 	.short	0x0003
        /*0062*/ 	.short	0x0018
        /*0064*/ 	.byte	0x00, 0xf5, 0x21, 0x00


	//----- nvinfo : EIATTR_KPARAM_INFO
	.align		4
.L_63:
        /*0068*/ 	.byte	0x04, 0x17
        /*006a*/ 	.short	(.L_65 - .L_64)
.L_64:
        /*006c*/ 	.word	0x00000000
        /*0070*/ 	.short	0x0002
        /*0072*/ 	.short	0x0010
        /*0074*/ 	.byte	0x00, 0xf5, 0x21, 0x00


	//----- nvinfo : EIATTR_KPARAM_INFO
	.align		4
.L_65:
        /*0078*/ 	.byte	0x04, 0x17
        /*007a*/ 	.short	(.L_67 - .L_66)
.L_66:
        /*007c*/ 	.word	0x00000000
        /*0080*/ 	.short	0x0001
        /*0082*/ 	.short	0x0008
        /*0084*/ 	.byte	0x00, 0xf5, 0x21, 0x00


	//----- nvinfo : EIATTR_KPARAM_INFO
	.align		4
.L_67:
        /*0088*/ 	.byte	0x04, 0x17
        /*008a*/ 	.short	(.L_69 - .L_68)
.L_68:
        /*008c*/ 	.word	0x00000000
        /*0090*/ 	.short	0x0000
        /*0092*/ 	.short	0x0000
        /*0094*/ 	.byte	0x00, 0xf5, 0x21, 0x00


	//----- nvinfo : EIATTR_SPARSE_MMA_MASK
	.align		4
.L_69:
        /*0098*/ 	.byte	0x03, 0x50
        /*009a*/ 	.short	0x0000


	//----- nvinfo : EIATTR_MAXREG_COUNT
	.align		4
        /*009c*/ 	.byte	0x03, 0x1b
        /*009e*/ 	.short	0x00ff


	//----- nvinfo : EIATTR_NUM_BARRIERS
	.align		4
        /*00a0*/ 	.byte	0x02, 0x4c
        /*00a2*/ 	.byte	0x01
	.zero		1


	//----- nvinfo : EIATTR_MERCURY_ISA_VERSION
	.align		4
        /*00a4*/ 	.byte	0x03, 0x5f
        /*00a6*/ 	.short	0x0101


	//----- nvinfo : EIATTR_VRC_CTA_INIT_COUNT
	.align		4
        /*00a8*/ 	.byte	0x02, 0x4a
	.zero		1
	.zero		1


	//----- nvinfo : EIATTR_EXIT_INSTR_OFFSETS
	.align		4
        /*00ac*/ 	.byte	0x04, 0x1c
        /*00ae*/ 	.short	(.L_71 - .L_70)


	//   ....[0]....
.L_70:
        /*00b0*/ 	.word	0x00000040


	//   ....[1]....
        /*00b4*/ 	.word	0x000000b0


	//   ....[2]....
        /*00b8*/ 	.word	0x00000910


	//----- nvinfo : EIATTR_CRS_STACK_SIZE
	.align		4
.L_71:
        /*00bc*/ 	.byte	0x04, 0x1e
        /*00be*/ 	.short	(.L_73 - .L_72)
.L_72:
        /*00c0*/ 	.word	0x00000000


	//----- nvinfo : EIATTR_CBANK_PARAM_SIZE
	.align		4
.L_73:
        /*00c4*/ 	.byte	0x03, 0x19
        /*00c6*/ 	.short	0x0040


	//----- nvinfo : EIATTR_PARAM_CBANK
	.align		4
        /*00c8*/ 	.byte	0x04, 0x0a
        /*00ca*/ 	.short	(.L_75 - .L_74)
	.align		4
.L_74:
        /*00cc*/ 	.word	index@(.nv.constant0._Z26gearys_C_num_sparse_kernelPKiS0_PKfS0_S0_S2_iiPf)
        /*00d0*/ 	.short	0x0380
        /*00d2*/ 	.short	0x0040


	//----- nvinfo : EIATTR_SW_WAR
	.align		4
.L_75:
        /*00d4*/ 	.byte	0x04, 0x36
        /*00d6*/ 	.short	(.L_77 - .L_76)
.L_76:
        /*00d8*/ 	.word	0x00000008
.L_77:


//--------------------- .nv.info._Z25gearys_C_num_dense_kernelPKfPKiS2_S0_Pfii --------------------------
	.section	.nv.info._Z25gearys_C_num_dense_kernelPKfPKiS2_S0_Pfii,"",@"SHT_CUDA_INFO"
	.sectionflags	@""
	.align	4


	//----- nvinfo : EIATTR_CUDA_API_VERSION
	.align		4
        /*0000*/ 	.byte	0x04, 0x37
        /*0002*/ 	.short	(.L_79 - .L_78)
.L_78:
        /*0004*/ 	.word	0x00000082


	//----- nvinfo : EIATTR_KPARAM_INFO
	.align		4
.L_79:
        /*0008*/ 	.byte	0x04, 0x17
        /*000a*/ 	.short	(.L_81 - .L_80)
.L_80:
        /*000c*/ 	.word	0x00000000
        /*0010*/ 	.short	0x0006
        /*0012*/ 	.short	0x002c
        /*0014*/ 	.byte	0x00, 0xf0, 0x11, 0x00


	//----- nvinfo : EIATTR_KPARAM_INFO
	.align		4
.L_81:
        /*0018*/ 	.byte	0x04, 0x17
        /*001a*/ 	.short	(.L_83 - .L_82)
.L_82:
        /*001c*/ 	.word	0x00000000
        /*0020*/ 	.short	0x0005
        /*0022*/ 	.short	0x0028
        /*0024*/ 	.byte	0x00, 0xf0, 0x11, 0x00


	//----- nvinfo : EIATTR_KPARAM_INFO
	.align		4
.L_83:
        /*0028*/ 	.byte	0x04, 0x17
        /*002a*/ 	.short	(.L_85 - .L_84)
.L_84:
        /*002c*/ 	.word	0x00000000
        /*0030*/ 	.short	0x0004
        /*0032*/ 	.short	0x0020
        /*0034*/ 	.byte	0x00, 0xf5, 0x21, 0x00


	//----- nvinfo : EIATTR_KPARAM_INFO
	.align		4
.L_85:
        /*0038*/ 	.byte	0x04, 0x17
        /*003a*/ 	.short	(.L_87 - .L_86)
.L_86:
        /*003c*/ 	.word	0x00000000
        /*0040*/ 	.short	0x0003
        /*0042*/ 	.short	0x0018
        /*0044*/ 	.byte	0x00, 0xf5, 0x21, 0x00


	//----- nvinfo : EIATTR_KPARAM_INFO
	.align		4
.L_87:
        /*0048*/ 	.byte	0x04, 0x17
        /*004a*/ 	.short	(.L_89 - .L_88)
.L_88:
        /*004c*/ 	.word	0x00000000
        /*0050*/ 	.short	0x0002
        /*0052*/ 	.short	0x0010
        /*0054*/ 	.byte	0x00, 0xf5, 0x21, 0x00


	//----- nvinfo : EIATTR_KPARAM_INFO
	.align		4
.L_89:
        /*0058*/ 	.byte	0x04, 0x17
        /*005a*/ 	.short	(.L_91 - .L_90)
.L_90:
        /*005c*/ 	.word	0x00000000
        /*0060*/ 	.short	0x0001
        /*0062*/ 	.short	0x0008
        /*0064*/ 	.byte	0x00, 0xf5, 0x21, 0x00


	//----- nvinfo : EIATTR_KPARAM_INFO
	.align		4
.L_91:
        /*0068*/ 	.byte	0x04, 0x17
        /*006a*/ 	.short	(.L_93 - .L_92)
.L_92:
        /*006c*/ 	.word	0x00000000
        /*0070*/ 	.short	0x0000
        /*0072*/ 	.short	0x0000
        /*0074*/ 	.byte	0x00, 0xf5, 0x21, 0x00


	//----- nvinfo : EIATTR_SPARSE_MMA_MASK
	.align		4
.L_93:
        /*0078*/ 	.byte	0x03, 0x50
        /*007a*/ 	.short	0x0000


	//----- nvinfo : EIATTR_MAXREG_COUNT
	.align		4
        /*007c*/ 	.byte	0x03, 0x1b
        /*007e*/ 	.short	0x00ff


	//----- nvinfo : EIATTR_MERCURY_ISA_VERSION
	.align		4
        /*0080*/ 	.byte	0x03, 0x5f
        /*0082*/ 	.short	0x0101


	//----- nvinfo : EIATTR_VRC_CTA_INIT_COUNT
	.align		4
        /*0084*/ 	.byte	0x02, 0x4a
	.zero		1
	.zero		1


	//----- nvinfo : EIATTR_EXIT_INSTR_OFFSETS
	.align		4
        /*0088*/ 	.byte	0x04, 0x1c
        /*008a*/ 	.short	(.L_95 - .L_94)


	//   ....[0]....
.L_94:
        /*008c*/ 	.word	0x000000c0


	//   ....[1]....
        /*0090*/ 	.word	0x00000130


	//   ....[2]....
        /*0094*/ 	.word	0x00000760


	//   ....[3]....
        /*0098*/ 	.word	0x00000a60


	//   ....[4]....
        /*009c*/ 	.word	0x00000c40


	//   ....[5]....
        /*00a0*/ 	.word	0x00000d20


	//----- nvinfo : EIATTR_CRS_STACK_SIZE
	.align		4
.L_95:
        /*00a4*/ 	.byte	0x04, 0x1e
        /*00a6*/ 	.short	(.L_97 - .L_96)
.L_96:
        /*00a8*/ 	.word	0x00000000


	//----- nvinfo : EIATTR_CBANK_PARAM_SIZE
	.align		4
.L_97:
        /*00ac*/ 	.byte	0x03, 0x19
        /*00ae*/ 	.short	0x0030


	//----- nvinfo : EIATTR_PARAM_CBANK
	.align		4
        /*00b0*/ 	.byte	0x04, 0x0a
        /*00b2*/ 	.short	(.L_99 - .L_98)
	.align		4
.L_98:
        /*00b4*/ 	.word	index@(.nv.constant0._Z25gearys_C_num_dense_kernelPKfPKiS2_S0_Pfii)
        /*00b8*/ 	.short	0x0380
        /*00ba*/ 	.short	0x0030


	//----- nvinfo : EIATTR_SW_WAR
	.align		4
.L_99:
        /*00bc*/ 	.byte	0x04, 0x36
        /*00be*/ 	.short	(.L_101 - .L_100)
.L_100:
        /*00c0*/ 	.word	0x00000008
.L_101:


//--------------------- .nv.info._Z26morans_I_num_sparse_kernelPKiS0_PKfS0_S0_S2_iiS2_Pf --------------------------
	.section	.nv.info._Z26morans_I_num_sparse_kernelPKiS0_PKfS0_S0_S2_iiS2_Pf,"",@"SHT_CUDA_INFO"
	.sectionflags	@""
	.align	4


	//----- nvinfo : EIATTR_CUDA_API_VERSION
	.align		4
        /*0000*/ 	.byte	0x04, 0x37
        /*0002*/ 	.short	(.L_103 - .L_102)
.L_102:
        /*0004*/ 	.word	0x00000082


	//----- nvinfo : EIATTR_KPARAM_INFO
	.align		4
.L_103:
        /*0008*/ 	.byte	0x04, 0x17
        /*000a*/ 	.short	(.L_105 - .L_104)
.L_104:
        /*000c*/ 	.word	0x00000000
        /*0010*/ 	.short	0x0009
        /*0012*/ 	.short	0x0040
        /*0014*/ 	.byte	0x00, 0xf5, 0x21, 0x00


	//----- nvinfo : EIATTR_KPARAM_INFO
	.align		4
.L_105:
        /*0018*/ 	.byte	0x04, 0x17
        /*001a*/ 	.short	(.L_107 - .L_106)
.L_106:
        /*001c*/ 	.word	0x00000000
        /*0020*/ 	.short	0x0008
        /*0022*/ 	.short	0x0038
        /*0024*/ 	.byte	0x00, 0xf5, 0x21, 0x00


	//----- nvinfo : EIATTR_KPARAM_INFO
	.align		4
.L_107:
        /*0028*/ 	.byte	0x04, 0x17
        /*002a*/ 	.short	(.L_109 - .L_108)
.L_108:
        /*002c*/ 	.word	0x00000000
        /*0030*/ 	.short	0x0007
        /*0032*/ 	.short	0x0034
        /*0034*/ 	.byte	0x00, 0xf0, 0x11, 0x00


	//----- nvinfo : EIATTR_KPARAM_INFO
	.align		4
.L_109:
        /*0038*/ 	.byte	0x04, 0x17
        /*003a*/ 	.short	(.L_111 - .L_110)
.L_110:
        /*003c*/ 	.word	0x00000000
        /*0040*/ 	.short	0x0006
        /*0042*/ 	.short	0x0030
        /*0044*/ 	.byte	0x00, 0xf0, 0x11, 0x00


	//----- nvinfo : EIATTR_KPARAM_INFO
	.align		4
.L_111:
        /*0048*/ 	.byte	0x04, 0x17
        /*004a*/ 	.short	(.L_113 - .L_112)
.L_112:
        /*004c*/ 	.word	0x00000000
        /*0050*/ 	.short	0x0005
        /*0052*/ 	.short	0x0028
        /*0054*/ 	.byte	0x00, 0xf5, 0x21, 0x00


	//----- nvinfo : EIATTR_KPARAM_INFO
	.align		4
.L_113:
        /*0058*/ 	.byte	0x04, 0x17
        /*005a*/ 	.short	(.L_115 - .L_114)
.L_114:
        /*005c*/ 	.word	0x00000000
        /*0060*/ 	.short	0x0004
        /*0062*/ 	.short	0x0020
        /*0064*/ 	.byte	0x00, 0xf5, 0x21, 0x00


	//----- nvinfo : EIATTR_KPARAM_INFO
	.align		4
.L_115:
        /*0068*/ 	.byte	0x04, 0x17
        /*006a*/ 	.short	(.L_117 - .L_116)
.L_116:
        /*006c*/ 	.word	0x00000000
        /*0070*/ 	.short	0x0003
        /*0072*/ 	.short	0x0018
        /*0074*/ 	.byte	0x00, 0xf5, 0x21, 0x00


	//----- nvinfo : EIATTR_KPARAM_INFO
	.align		4
.L_117:
        /*0078*/ 	.byte	0x04, 0x17
        /*007a*/ 	.short	(.L_119 - .L_118)
.L_118:
        /*007c*/ 	.word	0x00000000
        /*0080*/ 	.short	0x0002
        /*0082*/ 	.short	0x0010
        /*0084*/ 	.byte	0x00, 0xf5, 0x21, 0x00


	//----- nvinfo : EIATTR_KPARAM_INFO
	.align		4
.L_119:
        /*0088*/ 	.byte	0x04, 0x17
        /*008a*/ 	.short	(.L_121 - .L_120)
.L_120:
        /*008c*/ 	.word	0x00000000
        /*0090*/ 	.short	0x0001
        /*0092*/ 	.short	0x0008
        /*0094*/ 	.byte	0x00, 0xf5, 0x21, 0x00


	//----- nvinfo : EIATTR_KPARAM_INFO
	.align		4
.L_121:
        /*0098*/ 	.byte	0x04, 0x17
        /*009a*/ 	.short	(.L_123 - .L_122)
.L_122:
        /*009c*/ 	.word	0x00000000
        /*00a0*/ 	.short	0x0000
        /*00a2*/ 	.short	0x0000
        /*00a4*/ 	.byte	0x00, 0xf5, 0x21, 0x00


	//----- nvinfo : EIATTR_SPARSE_MMA_MASK
	.align		4
.L_123:
        /*00a8*/ 	.byte	0x03, 0x50
        /*00aa*/ 	.short	0x0000


	//----- nvinfo : EIATTR_MAXREG_COUNT
	.align		4
        /*00ac*/ 	.byte	0x03, 0x1b
        /*00ae*/ 	.short	0x00ff


	//----- nvinfo : EIATTR_NUM_BARRIERS
	.align		4
        /*00b0*/ 	.byte	0x02, 0x4c
        /*00b2*/ 	.byte	0x01
	.zero		1


	//----- nvinfo : EIATTR_MERCURY_ISA_VERSION
	.align		4
        /*00b4*/ 	.byte	0x03, 0x5f
        /*00b6*/ 	.short	0x0101


	//----- nvinfo : EIATTR_VRC_CTA_INIT_COUNT
	.align		4
        /*00b8*/ 	.byte	0x02, 0x4a
	.zero		1
	.zero		1


	//----- nvinfo : EIATTR_EXIT_INSTR_OFFSETS
	.align		4
        /*00bc*/ 	.byte	0x04, 0x1c
        /*00be*/ 	.short	(.L_125 - .L_124)


	//   ....[0]....
.L_124:
        /*00c0*/ 	.word	0x00000040


	//   ....[1]....
        /*00c4*/ 	.word	0x000000b0


	//   ....[2]....
        /*00c8*/ 	.word	0x00000950


	//----- nvinfo : EIATTR_CRS_STACK_SIZE
	.align		4
.L_125:
        /*00cc*/ 	.byte	0x04, 0x1e
        /*00ce*/ 	.short	(.L_127 - .L_126)
.L_126:
        /*00d0*/ 	.word	0x00000000


	//----- nvinfo : EIATTR_CBANK_PARAM_SIZE
	.align		4
.L_127:
        /*00d4*/ 	.byte	0x03, 0x19
        /*00d6*/ 	.short	0x0048


	//----- nvinfo : EIATTR_PARAM_CBANK
	.align		4
        /*00d8*/ 	.byte	0x04, 0x0a
        /*00da*/ 	.short	(.L_129 - .L_128)
	.align		4
.L_128:
        /*00dc*/ 	.word	index@(.nv.constant0._Z26morans_I_num_sparse_kernelPKiS0_PKfS0_S0_S2_iiS2_Pf)
        /*00e0*/ 	.short	0x0380
        /*00e2*/ 	.short	0x0048


	//----- nvinfo : EIATTR_SW_WAR
	.align		4
.L_129:
        /*00e4*/ 	.byte	0x04, 0x36
        /*00e6*/ 	.short	(.L_131 - .L_130)
.L_130:
        /*00e8*/ 	.word	0x00000008
.L_131:


//--------------------- .nv.info._Z25morans_I_num_dense_kernelPKfPKiS2_S0_Pfii --------------------------
	.section	.nv.info._Z25morans_I_num_dense_kernelPKfPKiS2_S0_Pfii,"",@"SHT_CUDA_INFO"
	.sectionflags	@""
	.align	4


	//----- nvinfo : EIATTR_CUDA_API_VERSION
	.align		4
        /*0000*/ 	.byte	0x04, 0x37
        /*0002*/ 	.short	(.L_133 - .L_132)
.L_132:
        /*0004*/ 	.word	0x00000082


	//----- nvinfo : EIATTR_KPARAM_INFO
	.align		4
.L_133:
        /*0008*/ 	.byte	0x04, 0x17
        /*000a*/ 	.short	(.L_135 - .L_134)
.L_134:
        /*000c*/ 	.word	0x00000000
        /*0010*/ 	.short	0x0006
        /*0012*/ 	.short	0x002c
        /*0014*/ 	.byte	0x00, 0xf0, 0x11, 0x00


	//----- nvinfo : EIATTR_KPARAM_INFO
	.align		4
.L_135:
        /*0018*/ 	.byte	0x04, 0x17
        /*001a*/ 	.short	(.L_137 - .L_136)
.L_136:
        /*001c*/ 	.word	0x00000000
        /*0020*/ 	.short	0x0005
        /*0022*/ 	.short	0x0028
        /*0024*/ 	.byte	0x00, 0xf0, 0x11, 0x00


	//----- nvinfo : EIATTR_KPARAM_INFO
	.align		4
.L_137:
        /*0028*/ 	.byte	0x04, 0x17
        /*002a*/ 	.short	(.L_139 - .L_138)
.L_138:
        /*002c*/ 	.word	0x00000000
        /*0030*/ 	.short	0x0004
        /*0032*/ 	.short	0x0020
        /*0034*/ 	.byte	0x00, 0xf5, 0x21, 0x00


	//----- nvinfo : EIATTR_KPARAM_INFO
	.align		4
.L_139:
        /*0038*/ 	.byte	0x04, 0x17
        /*003a*/ 	.short	(.L_141 - .L_140)
.L_140:
        /*003c*/ 	.word	0x00000000
        /*0040*/ 	.short	0x0003
        /*0042*/ 	.short	0x0018
        /*0044*/ 	.byte	0x00, 0xf5, 0x21, 0x00


	//----- nvinfo : EIATTR_KPARAM_INFO
	.align		4
.L_141:
        /*0048*/ 	.byte	0x04, 0x17
        /*004a*/ 	.short	(.L_143 - .L_142)
.L_142:
        /*004c*/ 	.word	0x00000000
        /*0050*/ 	.short	0x0002
        /*0052*/ 	.short	0x0010
        /*0054*/ 	.byte	0x00, 0xf5, 0x21, 0x00


	//----- nvinfo : EIATTR_KPARAM_INFO
	.align		4
.L_143:
        /*0058*/ 	.byte	0x04, 0x17
        /*005a*/ 	.short	(.L_145 - .L_144)
.L_144:
        /*005c*/ 	.word	0x00000000
        /*0060*/ 	.short	0x0001
        /*0062*/ 	.short	0x0008
        /*0064*/ 	.byte	0x00, 0xf5, 0x21, 0x00


	//----- nvinfo : EIATTR_KPARAM_INFO
	.align		4
.L_145:
        /*0068*/ 	.byte	0x04, 0x17
        /*006a*/ 	.short	(.L_147 - .L_146)
.L_146:
        /*006c*/ 	.word	0x00000000
        /*0070*/ 	.short	0x0000
        /*0072*/ 	.short	0x0000
        /*0074*/ 	.byte	0x00, 0xf5, 0x21, 0x00


	//----- nvinfo : EIATTR_SPARSE_MMA_MASK
	.align		4
.L_147:
        /*0078*/ 	.byte	0x03, 0x50
        /*007a*/ 	.short	0x0000


	//----- nvinfo : EIATTR_MAXREG_COUNT
	.align		4
        /*007c*/ 	.byte	0x03, 0x1b
        /*007e*/ 	.short	0x00ff


	//----- nvinfo : EIATTR_MERCURY_ISA_VERSION
	.align		4
        /*0080*/ 	.byte	0x03, 0x5f
        /*0082*/ 	.short	0x0101


	//----- nvinfo : EIATTR_VRC_CTA_INIT_COUNT
	.align		4
        /*0084*/ 	.byte	0x02, 0x4a
	.zero		1
	.zero		1


	//----- nvinfo : EIATTR_EXIT_INSTR_OFFSETS
	.align		4
        /*0088*/ 	.byte	0x04, 0x1c
        /*008a*/ 	.short	(.L_149 - .L_148)


	//   ....[0]....
.L_148:
        /*008c*/ 	.word	0x000000c0


	//   ....[1]....
        /*0090*/ 	.word	0x00000130


	//   ....[2]....
        /*0094*/ 	.word	0x000006e0


	//   ....[3]....
        /*0098*/ 	.word	0x000009a0


	//   ....[4]....
        /*009c*/ 	.word	0x00000b60


	//   ....[5]....
        /*00a0*/ 	.word	0x00000c30


	//----- nvinfo : EIATTR_CRS_STACK_SIZE
	.align		4
.L_149:
        /*00a4*/ 	.byte	0x04, 0x1e
        /*00a6*/ 	.short	(.L_151 - .L_150)
.L_150:
        /*00a8*/ 	.word	0x00000000


	//----- nvinfo : EIATTR_CBANK_PARAM_SIZE
	.align		4
.L_151:
        /*00ac*/ 	.byte	0x03, 0x19
        /*00ae*/ 	.short	0x0030


	//----- nvinfo : EIATTR_PARAM_CBANK
	.align		4
        /*00b0*/ 	.byte	0x04, 0x0a
        /*00b2*/ 	.short	(.L_153 - .L_152)
	.align		4
.L_152:
        /*00b4*/ 	.word	index@(.nv.constant0._Z25morans_I_num_dense_kernelPKfPKiS2_S0_Pfii)
        /*00b8*/ 	.short	0x0380
        /*00ba*/ 	.short	0x0030


	//----- nvinfo : EIATTR_SW_WAR
	.align		4
.L_153:
        /*00bc*/ 	.byte	0x04, 0x36
        /*00be*/ 	.short	(.L_155 - .L_154)
.L_154:
        /*00c0*/ 	.word	0x00000008
.L_155:


//--------------------- .nv.callgraph             --------------------------
	.section	.nv.callgraph,"",@"SHT_CUDA_CALLGRAPH"
	.align	4
	.sectionentsize	8
	.align		4
        /*0000*/ 	.word	0x00000000
	.align		4
        /*0004*/ 	.word	0xffffffff
	.align		4
        /*0008*/ 	.word	0x00000000
	.align		4
        /*000c*/ 	.word	0xfffffffe
	.align		4
        /*0010*/ 	.word	0x00000000
	.align		4
        /*0014*/ 	.word	0xfffffffd
	.align		4
        /*0018*/ 	.word	0x00000000
	.align		4
        /*001c*/ 	.word	0xfffffffc


//--------------------- .text._Z21pre_den_sparse_kernelPKiPKfiS2_PfPi --------------------------
	.section	.text._Z21pre_den_sparse_kernelPKiPKfiS2_PfPi,"ax",@progbits
	.align	128
        .global         _Z21pre_den_sparse_kernelPKiPKfiS2_PfPi
        .type           _Z21pre_den_sparse_kernelPKiPKfiS2_PfPi,@function
        .size           _Z21pre_den_sparse_kernelPKiPKfiS2_PfPi,(.L_x_57 - _Z21pre_den_sparse_kernelPKiPKfiS2_PfPi)
        .other          _Z21pre_den_sparse_kernelPKiPKfiS2_PfPi,@"STO_CUDA_ENTRY STV_DEFAULT"
_Z21pre_den_sparse_kernelPKiPKfiS2_PfPi:
.text._Z21pre_den_sparse_kernelPKiPKfiS2_PfPi:
[----:B------:R-:W-:Y:S01]  /*0000*/  LDC R1, c[0x0][0x37c] ;  /* 0x0000df00ff017b82 */ /* 0x000fe20000000800 */
[----:B------:R-:W0:Y:S07]  /*0010*/  S2R R0, SR_TID.X ;  /* 0x0000000000007919 */ /* 0x000e2e0000002100 */
[----:B------:R-:W0:Y:S01]  /*0020*/  S2UR UR4, SR_CTAID.X ;  /* 0x00000000000479c3 */ /* 0x000e220000002500 */
[----:B------:R-:W1:Y:S07]  /*0030*/  LDCU UR5, c[0x0][0x390] ;  /* 0x00007200ff0577ac */ /* 0x000e6e0008000800 */
[----:B------:R-:W0:Y:S02]  /*0040*/  LDC R9, c[0x0][0x360] ;  /* 0x0000d800ff097b82 */ /* 0x000e240000000800 */
[----:B0-----:R-:W-:-:S05]  /*0050*/  IMAD R9, R9, UR4, R0 ;  /* 0x0000000409097c24 */ /* 0x001fca000f8e0200 */
[----:B-1----:R-:W-:-:S13]  /*0060*/  ISETP.GE.AND P0, PT, R9, UR5, PT ;  /* 0x0000000509007c0c */ /* 0x002fda000bf06270 */
[----:B------:R-:W-:Y:S05]  /*0070*/  @P0 EXIT ;  /* 0x000000000000094d */ /* 0x000fea0003800000 */
[----:B------:R-:W0:Y:S01]  /*0080*/  LDC.64 R2, c[0x0][0x380] ;  /* 0x0000e000ff027b82 */ /* 0x000e220000000a00 */
[----:B------:R-:W1:Y:S07]  /*0090*/  LDCU.64 UR4, c[0x0][0x358] ;  /* 0x00006b00ff0477ac */ /* 0x000e6e0008000a00 */
[----:B------:R-:W2:Y:S08]  /*00a0*/  LDC.64 R4, c[0x0][0x388] ;  /* 0x0000e200ff047b82 */ /* 0x000eb00000000a00 */
[----:B------:R-:W3:Y:S01]  /*00b0*/  LDC.64 R6, c[0x0][0x398] ;  /* 0x0000e600ff067b82 */ /* 0x000ee20000000a00 */
[----:B0-----:R-:W-:-:S07]  /*00c0*/  IMAD.WIDE R2, R9, 0x4, R2 ;  /* 0x0000000409027825 */ /* 0x001fce00078e0202 */
[----:B------:R-:W0:Y:S01]  /*00d0*/  LDC.64 R10, c[0x0][0x3a0] ;  /* 0x0000e800ff0a7b82 */ /* 0x000e220000000a00 */
[----:B-1----:R-:W3:Y:S01]  /*00e0*/  LDG.E.CONSTANT R3, desc[UR4][R2.64] ;  /* 0x0000000402037981 */ /* 0x002ee2000c1e9900 */
[----:B--2---:R-:W-:-:S06]  /*00f0*/  IMAD.WIDE R4, R9, 0x4, R4 ;  /* 0x0000000409047825 */ /* 0x004fcc00078e0204 */
[----:B------:R-:W1:Y:S01]  /*0100*/  LDC.64 R8, c[0x0][0x3a8] ;  /* 0x0000ea00ff087b82 */ /* 0x000e620000000a00 */
[----:B------:R-:W2:Y:S01]  /*0110*/  LDG.E.CONSTANT R4, desc[UR4][R4.64] ;  /* 0x0000000404047981 */ /* 0x000ea2000c1e9900 */
[----:B---3--:R-:W-:-:S06]  /*0120*/  IMAD.WIDE R6, R3, 0x4, R6 ;  /* 0x0000000403067825 */ /* 0x008fcc00078e0206 */
[----:B------:R-:W2:Y:S01]  /*0130*/  LDG.E.CONSTANT R7, desc[UR4][R6.64] ;  /* 0x0000000406077981 */ /* 0x000ea2000c1e9900 */
[----:B------:R-:W-:Y:S02]  /*0140*/  HFMA2 R13, -RZ, RZ, 0, 5.9604644775390625e-08 ;  /* 0x00000001ff0d7431 */ /* 0x000fe400000001ff */
[----:B-1----:R-:W-:-:S04]  /*0150*/  IMAD.WIDE R8, R3, 0x4, R8 ;  /* 0x0000000403087825 */ /* 0x002fc800078e0208 */
[----:B0-----:R-:W-:Y:S01]  /*0160*/  IMAD.WIDE R2, R3, 0x4, R10 ;  /* 0x0000000403027825 */ /* 0x001fe200078e020a */
[----:B------:R-:W-:Y:S03]  /*0170*/  REDG.E.ADD.STRONG.GPU desc[UR4][R8.64], R13 ;  /* 0x0000000d0800798e */ /* 0x000fe6000c12e104 */
[----:B--2---:R-:W-:-:S04]  /*0180*/  FADD R0, R4, -R7 ;  /* 0x8000000704007221 */ /* 0x004fc80000000000 */
[----:B------:R-:W-:-:S05]  /*0190*/  FMUL R11, R0, R0 ;  /* 0x00000000000b7220 */ /* 0x000fca0000400000 */
[----:B------:R-:W-:Y:S01]  /*01a0*/  REDG.E.ADD.F32.FTZ.RN.STRONG.GPU desc[UR4][R2.64], R11 ;  /* 0x0000000b020079a6 */ /* 0x000fe2000c12f304 */
[----:B------:R-:W-:Y:S05]  /*01b0*/  EXIT ;  /* 0x000000000000794d */ /* 0x000fea0003800000 */
.L_x_0:
[----:B------:R-:W-:-:S00]  /*01c0*/  BRA `(.L_x_0) ;  /* 0xfffffffc00fc7947 */ /* 0x000fc0000383ffff */
[----:B------:R-:W-:-:S00]  /*01d0*/  NOP ;  /* 0x0000000000007918 */ /* 0x000fc00000000000 */
        /* <DEDUP_REMOVED lines=10> */
.L_x_57:


//--------------------- .text._Z26gearys_C_num_sparse_kernelPKiS0_PKfS0_S0_S2_iiPf --------------------------
	.section	.text._Z26gearys_C_num_sparse_kernelPKiS0_PKfS0_S0_S2_iiPf,"ax",@progbits
	.align	128
        .global         _Z26gearys_C_num_sparse_kernelPKiS0_PKfS0_S0_S2_iiPf
        .type           _Z26gearys_C_num_sparse_kernelPKiS0_PKfS0_S0_S2_iiPf,@function
        .size           _Z26gearys_C_num_sparse_kernelPKiS0_PKfS0_S0_S2_iiPf,(.L_x_58 - _Z26gearys_C_num_sparse_kernelPKiS0_PKfS0_S0_S2_iiPf)
        .other          _Z26gearys_C_num_sparse_kernelPKiS0_PKfS0_S0_S2_iiPf,@"STO_CUDA_ENTRY STV_DEFAULT"
_Z26gearys_C_num_sparse_kernelPKiS0_PKfS0_S0_S2_iiPf:
.text._Z26gearys_C_num_sparse_kernelPKiS0_PKfS0_S0_S2_iiPf:
[----:B------:R-:W-:Y:S01]  /*0000*/  LDC R1, c[0x0][0x37c] ;  /* 0x0000df00ff017b82 */ /* 0x000fe20000000800 */
[----:B------:R-:W0:Y:S01]  /*0010*/  S2R R9, SR_CTAID.X ;  /* 0x0000000000097919 */ /* 0x000e220000002500 */
[----:B------:R-:W0:Y:S02]  /*0020*/  LDCU UR4, c[0x0][0x3b0] ;  /* 0x00007600ff0477ac */ /* 0x000e240008000800 */
[----:B0-----:R-:W-:-:S13]  /*0030*/  ISETP.GE.AND P0, PT, R9, UR4, PT ;  /* 0x0000000409007c0c */ /* 0x001fda000bf06270 */
[----:B------:R-:W-:Y:S05]  /*0040*/  @P0 EXIT ;  /* 0x000000000000094d */ /* 0x000fea0003800000 */
[----:B------:R-:W0:Y:S01]  /*0050*/  LDC.64 R2, c[0x0][0x380] ;  /* 0x0000e000ff027b82 */ /* 0x000e220000000a00 */
[----:B------:R-:W1:Y:S01]  /*0060*/  LDCU.64 UR10, c[0x0][0x358] ;  /* 0x00006b00ff0a77ac */ /* 0x000e620008000a00 */
[----:B0-----:R-:W-:-:S05]  /*0070*/  IMAD.WIDE.U32 R2, R9, 0x4, R2 ;  /* 0x0000000409027825 */ /* 0x001fca00078e0002 */
[----:B-1----:R-:W2:Y:S04]  /*0080*/  LDG.E.CONSTANT R5, desc[UR10][R2.64] ;  /* 0x0000000a02057981 */ /* 0x002ea8000c1e9900 */
[----:B------:R-:W2:Y:S02]  /*0090*/  LDG.E.CONSTANT R0, desc[UR10][R2.64+0x4] ;  /* 0x0000040a02007981 */ /* 0x000ea4000c1e9900 */
[----:B--2---:R-:W-:-:S13]  /*00a0*/  ISETP.GE.AND P0, PT, R5, R0, PT ;  /* 0x000000000500720c */ /* 0x004fda0003f06270 */
[----:B------:R-:W-:Y:S05]  /*00b0*/  @P0 EXIT ;  /* 0x000000000000094d */ /* 0x000fea0003800000 */
[----:B------:R-:W0:Y:S01]  /*00c0*/  LDC.64 R6, c[0x0][0x398] ;  /* 0x0000e600ff067b82 */ /* 0x000e220000000a00 */
[----:B------:R-:W1:Y:S01]  /*00d0*/  LDCU UR4, c[0x0][0x3b4] ;  /* 0x00007680ff0477ac */ /* 0x000e620008000800 */
[----:B0-----:R-:W-:-:S05]  /*00e0*/  IMAD.WIDE.U32 R6, R9, 0x4, R6 ;  /* 0x0000000409067825 */ /* 0x001fca00078e0006 */
[----:B------:R-:W2:Y:S01]  /*00f0*/  LDG.E.CONSTANT R8, desc[UR10][R6.64] ;  /* 0x0000000a06087981 */ /* 0x000ea2000c1e9900 */
[----:B------:R-:W2:Y:S01]  /*0100*/  S2R R3, SR_TID.X ;  /* 0x0000000000037919 */ /* 0x000ea20000002100 */
[----:B------:R-:W0:Y:S01]  /*0110*/  LDC R4, c[0x0][0x360] ;  /* 0x0000d800ff047b82 */ /* 0x000e220000000800 */
[----:B-1----:R-:W-:Y:S01]  /*0120*/  UIADD3 UR4, UPT, UPT, UR4, 0xbff, URZ ;  /* 0x00000bff04047890 */ /* 0x002fe2000fffe0ff */
[----:B------:R2:W5:Y:S03]  /*0130*/  LDG.E.CONSTANT R2, desc[UR10][R6.64+0x4] ;  /* 0x0000040a06027981 */ /* 0x000566000c1e9900 */
[----:B------:R-:W-:-:S04]  /*0140*/  UIMAD.WIDE UR4, UR4, 0x2aaaaaab, URZ ;  /* 0x2aaaaaab040478a5 */ /* 0x000fc8000f8e02ff */
[----:B------:R-:W-:-:S04]  /*0150*/  USHF.R.U32.HI UR4, URZ, 0x1f, UR5 ;  /* 0x0000001fff047899 */ /* 0x000fc80008011605 */
[----:B------:R-:W-:-:S04]  /*0160*/  ULEA.HI.SX32 UR4, UR5, UR4, 0x17 ;  /* 0x0000000405047291 */ /* 0x000fc8000f8fbaff */
[----:B------:R-:W-:-:S04]  /*0170*/  UISETP.LT.AND UP0, UPT, UR4, 0x1, UPT ;  /* 0x000000010400788c */ /* 0x000fc8000bf01270 */
[----:B------:R-:W-:Y:S01]  /*0180*/  USEL UR5, UR4, 0x1, !UP0 ;  /* 0x0000000104057887 */ /* 0x000fe2000c000000 */
[----:B0-2---:R-:W-:-:S11]  /*0190*/  IMAD.IADD R7, R8, 0x1, R3 ;  /* 0x0000000108077824 */ /* 0x005fd600078e0203 */
.L_x_19:
[----:B0-----:R-:W0:Y:S01]  /*01a0*/  LDC.64 R8, c[0x0][0x388] ;  /* 0x0000e200ff087b82 */ /* 0x001e220000000a00 */
[----:B-1----:R-:W1:Y:S07]  /*01b0*/  LDCU UR4, c[0x0][0x3b4] ;  /* 0x00007680ff0477ac */ /* 0x002e6e0008000800 */
[----:B--2---:R-:W2:Y:S08]  /*01c0*/  LDC.64 R10, c[0x0][0x390] ;  /* 0x0000e400ff0a7b82 */ /* 0x004eb00000000a00 */
[----:B------:R-:W3:Y:S01]  /*01d0*/  LDC.64 R12, c[0x0][0x398] ;  /* 0x0000e600ff0c7b82 */ /* 0x000ee20000000a00 */
[----:B0-----:R-:W-:-:S06]  /*01e0*/  IMAD.WIDE R8, R5, 0x4, R8 ;  /* 0x0000000405087825 */ /* 0x001fcc00078e0208 */
[----:B------:R-:W3:Y:S01]  /*01f0*/  LDG.E.CONSTANT R9, desc[UR10][R8.64] ;  /* 0x0000000a08097981 */ /* 0x000ee2000c1e9900 */
[----:B-1----:R-:W-:Y:S01]  /*0200*/  UISETP.GE.AND UP0, UPT, UR4, 0x1, UPT ;  /* 0x000000010400788c */ /* 0x002fe2000bf06270 */
[----:B--2---:R-:W-:-:S04]  /*0210*/  IMAD.WIDE R10, R5, 0x4, R10 ;  /* 0x00000004050a7825 */ /* 0x004fc800078e020a */
[----:B------:R-:W-:-:S05]  /*0220*/  VIADD R5, R5, 0x1 ;  /* 0x0000000105057836 */ /* 0x000fca0000000000 */
[----:B------:R-:W-:Y:S01]  /*0230*/  ISETP.NE.AND P1, PT, R5, R0, PT ;  /* 0x000000000500720c */ /* 0x000fe20003f25270 */
[----:B---3--:R-:W-:Y:S01]  /*0240*/  IMAD.WIDE R12, R9, 0x4, R12 ;  /* 0x00000004090c7825 */ /* 0x008fe200078e020c */
[----:B------:R-:W-:Y:S11]  /*0250*/  BRA.U !UP0, `(.L_x_1) ;  /* 0x0000000508a87547 */ /* 0x000ff6000b800000 */
[----:B------:R-:W2:Y:S04]  /*0260*/  LDG.E.CONSTANT R14, desc[UR10][R12.64] ;  /* 0x0000000a0c0e7981 */ /* 0x000ea8000c1e9900 */
[----:B------:R0:W5:Y:S04]  /*0270*/  LDG.E.CONSTANT R6, desc[UR10][R10.64] ;  /* 0x0000000a0a067981 */ /* 0x000168000c1e9900 */
[----:B------:R0:W5:Y:S01]  /*0280*/  LDG.E.CONSTANT R8, desc[UR10][R12.64+0x4] ;  /* 0x0000040a0c087981 */ /* 0x000162000c1e9900 */
[----:B------:R-:W-:Y:S01]  /*0290*/  UMOV UR4, URZ ;  /* 0x000000ff00047c82 */ /* 0x000fe20008000000 */
[----:B0-2---:R-:W-:-:S07]  /*02a0*/  IADD3 R9, PT, PT, R14, R3, RZ ;  /* 0x000000030e097210 */ /* 0x005fce0007ffe0ff */
.L_x_18:
[----:B0-----:R-:W0:Y:S01]  /*02b0*/  S2UR UR8, SR_CgaCtaId ;  /* 0x00000000000879c3 */ /* 0x001e220000008800 */
[----:B------:R-:W-:Y:S01]  /*02c0*/  UMOV UR6, 0x400 ;  /* 0x0000040000067882 */ /* 0x000fe20000000000 */
[----:B------:R-:W-:Y:S01]  /*02d0*/  BSSY.RECONVERGENT B0, `(.L_x_2) ;  /* 0x000000c000007945 */ /* 0x000fe20003800200 */
[----:B------:R-:W-:Y:S01]  /*02e0*/  UIADD3 UR7, UPT, UPT, UR6, 0x3000, URZ ;  /* 0x0000300006077890 */ /* 0x000fe2000fffe0ff */
[----:B--2---:R-:W-:Y:S01]  /*02f0*/  IMAD.SHL.U32 R11, R3, 0x4, RZ ;  /* 0x00000004030b7824 */ /* 0x004fe200078e00ff */
[----:B-1----:R-:W-:Y:S01]  /*0300*/  MOV R13, R3 ;  /* 0x00000003000d7202 */ /* 0x002fe20000000f00 */
[----:B0-----:R-:W-:Y:S02]  /*0310*/  ULEA UR6, UR8, UR6, 0x18 ;  /* 0x0000000608067291 */ /* 0x001fe4000f8ec0ff */
[----:B------:R-:W-:-:S12]  /*0320*/  ULEA UR7, UR8, UR7, 0x18 ;  /* 0x0000000708077291 */ /* 0x000fd8000f8ec0ff */
.L_x_3:
[C---:B------:R-:W-:Y:S01]  /*0330*/  IMAD.IADD R13, R4.reuse, 0x1, R13 ;  /* 0x00000001040d7824 */ /* 0x040fe200078e020d */
[----:B------:R-:W-:Y:S04]  /*0340*/  STS [R11+UR6], RZ ;  /* 0x000000ff0b007988 */ /* 0x000fe80008000806 */
[----:B------:R-:W-:Y:S01]  /*0350*/  ISETP.GE.U32.AND P0, PT, R13, 0xc00, PT ;  /* 0x00000c000d00780c */ /* 0x000fe20003f06070 */
[----:B------:R0:W-:Y:S02]  /*0360*/  STS [R11+UR7], RZ ;  /* 0x000000ff0b007988 */ /* 0x0001e40008000807 */
[----:B0-----:R-:W-:-:S10]  /*0370*/  LEA R11, R4, R11, 0x2 ;  /* 0x0000000b040b7211 */ /* 0x001fd400078e10ff */
[----:B------:R-:W-:Y:S05]  /*0380*/  @!P0 BRA `(.L_x_3) ;  /* 0xfffffffc00e88947 */ /* 0x000fea000383ffff */
[----:B------:R-:W-:Y:S05]  /*0390*/  BSYNC.RECONVERGENT B0 ;  /* 0x0000000000007941 */ /* 0x000fea0003800200 */
.L_x_2:
[----:B------:R-:W-:Y:S01]  /*03a0*/  BAR.SYNC.DEFER_BLOCKING 0x0 ;  /* 0x0000000000007b1d */ /* 0x000fe20000010000 */
[----:B-----5:R-:W-:Y:S01]  /*03b0*/  ISETP.GE.AND P0, PT, R7, R2, PT ;  /* 0x000000020700720c */ /* 0x020fe20003f06270 */
[----:B------:R-:W-:-:S04]  /*03c0*/  UIMAD UR9, UR4, 0xc00, URZ ;  /* 0x00000c00040978a4 */ /* 0x000fc8000f8e02ff */
[----:B------:R-:W-:Y:S01]  /*03d0*/  UIADD3 UR12, UPT, UPT, UR9, 0xc00, URZ ;  /* 0x00000c00090c7890 */ /* 0x000fe2000fffe0ff */
[----:B------:R-:W-:Y:S07]  /*03e0*/  BSSY.RECONVERGENT B0, `(.L_x_4) ;  /* 0x0000016000007945 */ /* 0x000fee0003800200 */
[----:B------:R-:W-:Y:S05]  /*03f0*/  @P0 BRA `(.L_x_5) ;  /* 0x0000000000500947 */ /* 0x000fea0003800000 */
[----:B------:R-:W0:Y:S01]  /*0400*/  LDC.64 R10, c[0x0][0x3a0] ;  /* 0x0000e800ff0a7b82 */ /* 0x000e220000000a00 */
[----:B------:R-:W-:-:S07]  /*0410*/  IMAD.MOV.U32 R17, RZ, RZ, R7 ;  /* 0x000000ffff117224 */ /* 0x000fce00078e0007 */
[----:B------:R-:W1:Y:S02]  /*0420*/  LDC.64 R12, c[0x0][0x3a8] ;  /* 0x0000ea00ff0c7b82 */ /* 0x000e640000000a00 */
.L_x_8:
[----:B0-----:R-:W-:-:S05]  /*0430*/  IMAD.WIDE R14, R17, 0x4, R10 ;  /* 0x00000004110e7825 */ /* 0x001fca00078e020a */
[----:B------:R-:W2:Y:S01]  /*0440*/  LDG.E.CONSTANT R19, desc[UR10][R14.64] ;  /* 0x0000000a0e137981 */ /* 0x000ea2000c1e9900 */
[----:B------:R-:W-:Y:S01]  /*0450*/  BSSY.RECONVERGENT B1, `(.L_x_6) ;  /* 0x000000b000017945 */ /* 0x000fe20003800200 */
[----:B--2---:R-:W-:-:S04]  /*0460*/  ISETP.GE.AND P0, PT, R19, UR12, PT ;  /* 0x0000000c13007c0c */ /* 0x004fc8000bf06270 */
[----:B------:R-:W-:-:S13]  /*0470*/  ISETP.LT.OR P0, PT, R19, UR9, P0 ;  /* 0x0000000913007c0c */ /* 0x000fda0008701670 */
[----:B------:R-:W-:Y:S05]  /*0480*/  @P0 BRA `(.L_x_7) ;  /* 0x00000000001c0947 */ /* 0x000fea0003800000 */
[----:B-1----:R-:W-:-:S06]  /*0490*/  IMAD.WIDE R14, R17, 0x4, R12 ;  /* 0x00000004110e7825 */ /* 0x002fcc00078e020c */
[----:B------:R-:W2:Y:S01]  /*04a0*/  LDG.E.CONSTANT R14, desc[UR10][R14.64] ;  /* 0x0000000a0e0e7981 */ /* 0x000ea2000c1e9900 */
[----:B------:R-:W-:-:S05]  /*04b0*/  IMAD.HI.U32 R16, R19, -0x55555555, RZ ;  /* 0xaaaaaaab13107827 */ /* 0x000fca00078e00ff */
[----:B------:R-:W-:-:S05]  /*04c0*/  SHF.R.U32.HI R16, RZ, 0xb, R16 ;  /* 0x0000000bff107819 */ /* 0x000fca0000011610 */
[----:B------:R-:W-:-:S05]  /*04d0*/  IMAD R16, R16, -0xc00, R19 ;  /* 0xfffff40010107824 */ /* 0x000fca00078e0213 */
[----:B------:R-:W-:-:S05]  /*04e0*/  LEA R19, R16, UR6, 0x2 ;  /* 0x0000000610137c11 */ /* 0x000fca000f8e10ff */
[----:B--2---:R0:W-:Y:S02]  /*04f0*/  STS [R19], R14 ;  /* 0x0000000e13007388 */ /* 0x0041e40000000800 */
.L_x_7:
[----:B------:R-:W-:Y:S05]  /*0500*/  BSYNC.RECONVERGENT B1 ;  /* 0x0000000000017941 */ /* 0x000fea0003800200 */
.L_x_6:
[----:B------:R-:W-:-:S04]  /*0510*/  IADD3 R17, PT, PT, R4, R17, RZ ;  /* 0x0000001104117210 */ /* 0x000fc80007ffe0ff */
[----:B------:R-:W-:-:S13]  /*0520*/  ISETP.GE.AND P0, PT, R17, R2, PT ;  /* 0x000000021100720c */ /* 0x000fda0003f06270 */
[----:B------:R-:W-:Y:S05]  /*0530*/  @!P0 BRA `(.L_x_8) ;  /* 0xfffffffc00bc8947 */ /* 0x000fea000383ffff */
.L_x_5:
[----:B------:R-:W-:Y:S05]  /*0540*/  BSYNC.RECONVERGENT B0 ;  /* 0x0000000000007941 */ /* 0x000fea0003800200 */
.L_x_4:
[----:B------:R-:W-:Y:S01]  /*0550*/  BAR.SYNC.DEFER_BLOCKING 0x0 ;  /* 0x0000000000007b1d */ /* 0x000fe20000010000 */
[----:B------:R-:W-:-:S05]  /*0560*/  ISETP.GE.AND P0, PT, R9, R8, PT ;  /* 0x000000080900720c */ /* 0x000fca0003f06270 */
[----:B------:R-:W-:Y:S08]  /*0570*/  BSSY.RECONVERGENT B0, `(.L_x_9) ;  /* 0x000001a000007945 */ /* 0x000ff00003800200 */
[----:B------:R-:W-:Y:S05]  /*0580*/  @P0 BRA `(.L_x_10) ;  /* 0x0000000000600947 */ /* 0x000fea0003800000 */
[----:B------:R-:W2:Y:S01]  /*0590*/  LDC.64 R10, c[0x0][0x3a0] ;  /* 0x0000e800ff0a7b82 */ /* 0x000ea20000000a00 */
[----:B------:R-:W-:-:S07]  /*05a0*/  IMAD.MOV.U32 R17, RZ, RZ, R9 ;  /* 0x000000ffff117224 */ /* 0x000fce00078e0009 */
[----:B-1----:R-:W1:Y:S02]  /*05b0*/  LDC.64 R12, c[0x0][0x3a8] ;  /* 0x0000ea00ff0c7b82 */ /* 0x002e640000000a00 */
.L_x_13:
[----:B0-2---:R-:W-:-:S05]  /*05c0*/  IMAD.WIDE R14, R17, 0x4, R10 ;  /* 0x00000004110e7825 */ /* 0x005fca00078e020a */
[----:B------:R-:W2:Y:S01]  /*05d0*/  LDG.E.CONSTANT R19, desc[UR10][R14.64] ;  /* 0x0000000a0e137981 */ /* 0x000ea2000c1e9900 */
[----:B------:R-:W-:Y:S01]  /*05e0*/  BSSY.RECONVERGENT B1, `(.L_x_11) ;  /* 0x000000f000017945 */ /* 0x000fe20003800200 */
[----:B--2---:R-:W-:-:S04]  /*05f0*/  ISETP.GE.AND P0, PT, R19, UR12, PT ;  /* 0x0000000c13007c0c */ /* 0x004fc8000bf06270 */
[----:B------:R-:W-:-:S13]  /*0600*/  ISETP.LT.OR P0, PT, R19, UR9, P0 ;  /* 0x0000000913007c0c */ /* 0x000fda0008701670 */
[----:B------:R-:W-:Y:S05]  /*0610*/  @P0 BRA `(.L_x_12) ;  /* 0x00000000002c0947 */ /* 0x000fea0003800000 */
[----:B-1----:R-:W-:-:S06]  /*0620*/  IMAD.WIDE R14, R17, 0x4, R12 ;  /* 0x00000004110e7825 */ /* 0x002fcc00078e020c */
[----:B------:R-:W2:Y:S01]  /*0630*/  LDG.E.CONSTANT R14, desc[UR10][R14.64] ;  /* 0x0000000a0e0e7981 */ /* 0x000ea2000c1e9900 */
[----:B------:R-:W0:Y:S01]  /*0640*/  S2UR UR8, SR_CgaCtaId ;  /* 0x00000000000879c3 */ /* 0x000e220000008800 */
[----:B------:R-:W-:Y:S01]  /*0650*/  IMAD.HI.U32 R16, R19, -0x55555555, RZ ;  /* 0xaaaaaaab13107827 */ /* 0x000fe200078e00ff */
[----:B------:R-:W-:Y:S02]  /*0660*/  UMOV UR7, 0x400 ;  /* 0x0000040000077882 */ /* 0x000fe40000000000 */
[----:B------:R-:W-:Y:S02]  /*0670*/  UIADD3 UR7, UPT, UPT, UR7, 0x3000, URZ ;  /* 0x0000300007077890 */ /* 0x000fe4000fffe0ff */
[----:B------:R-:W-:-:S05]  /*0680*/  SHF.R.U32.HI R16, RZ, 0xb, R16 ;  /* 0x0000000bff107819 */ /* 0x000fca0000011610 */
[----:B------:R-:W-:Y:S01]  /*0690*/  IMAD R16, R16, -0xc00, R19 ;  /* 0xfffff40010107824 */ /* 0x000fe200078e0213 */
[----:B0-----:R-:W-:-:S06]  /*06a0*/  ULEA UR7, UR8, UR7, 0x18 ;  /* 0x0000000708077291 */ /* 0x001fcc000f8ec0ff */
[----:B------:R-:W-:-:S05]  /*06b0*/  LEA R19, R16, UR7, 0x2 ;  /* 0x0000000710137c11 */ /* 0x000fca000f8e10ff */
[----:B--2---:R0:W-:Y:S02]  /*06c0*/  STS [R19], R14 ;  /* 0x0000000e13007388 */ /* 0x0041e40000000800 */
.L_x_12:
[----:B------:R-:W-:Y:S05]  /*06d0*/  BSYNC.RECONVERGENT B1 ;  /* 0x0000000000017941 */ /* 0x000fea0003800200 */
.L_x_11:
[----:B------:R-:W-:-:S04]  /*06e0*/  IADD3 R17, PT, PT, R4, R17, RZ ;  /* 0x0000001104117210 */ /* 0x000fc80007ffe0ff */
[----:B------:R-:W-:-:S13]  /*06f0*/  ISETP.GE.AND P0, PT, R17, R8, PT ;  /* 0x000000081100720c */ /* 0x000fda0003f06270 */
[----:B------:R-:W-:Y:S05]  /*0700*/  @!P0 BRA `(.L_x_13) ;  /* 0xfffffffc00ac8947 */ /* 0x000fea000383ffff */
.L_x_10:
[----:B------:R-:W-:Y:S05]  /*0710*/  BSYNC.RECONVERGENT B0 ;  /* 0x0000000000007941 */ /* 0x000fea0003800200 */
.L_x_9:
[----:B------:R-:W-:Y:S01]  /*0720*/  BAR.SYNC.DEFER_BLOCKING 0x0 ;  /* 0x0000000000007b1d */ /* 0x000fe20000010000 */
[----:B------:R-:W-:-:S07]  /*0730*/  IMAD.MOV.U32 R15, RZ, RZ, R3 ;  /* 0x000000ffff0f7224 */ /* 0x000fce00078e0003 */
[----:B------:R-:W2:Y:S01]  /*0740*/  LDC.64 R10, c[0x0][0x3b8] ;  /* 0x0000ee00ff0a7b82 */ /* 0x000ea20000000a00 */
[----:B------:R-:W-:Y:S01]  /*0750*/  BSSY.RECONVERGENT B0, `(.L_x_14) ;  /* 0x0000017000007945 */ /* 0x000fe20003800200 */
[----:B------:R-:W3:Y:S02]  /*0760*/  LDCU UR12, c[0x0][0x3b4] ;  /* 0x00007680ff0c77ac */ /* 0x000ee40008000800 */
.L_x_17:
[----:B0-----:R-:W-:Y:S01]  /*0770*/  IADD3 R19, PT, PT, R15, UR9, RZ ;  /* 0x000000090f137c10 */ /* 0x001fe2000fffe0ff */
[----:B------:R-:W-:Y:S03]  /*0780*/  BSSY.RECONVERGENT B1, `(.L_x_15) ;  /* 0x0000010000017945 */ /* 0x000fe60003800200 */
[----:B---3--:R-:W-:-:S13]  /*0790*/  ISETP.GE.AND P0, PT, R19, UR12, PT ;  /* 0x0000000c13007c0c */ /* 0x008fda000bf06270 */
[----:B------:R-:W-:Y:S05]  /*07a0*/  @P0 BRA `(.L_x_16) ;  /* 0x0000000000340947 */ /* 0x000fea0003800000 */
[----:B------:R-:W0:Y:S01]  /*07b0*/  S2UR UR8, SR_CgaCtaId ;  /* 0x00000000000879c3 */ /* 0x000e220000008800 */
[----:B------:R-:W-:Y:S01]  /*07c0*/  UMOV UR7, 0x400 ;  /* 0x0000040000077882 */ /* 0x000fe20000000000 */
[----:B------:R-:W-:Y:S01]  /*07d0*/  LEA R14, R15, UR6, 0x2 ;  /* 0x000000060f0e7c11 */ /* 0x000fe2000f8e10ff */
[----:B------:R-:W-:-:S05]  /*07e0*/  UIADD3 UR7, UPT, UPT, UR7, 0x3000, URZ ;  /* 0x0000300007077890 */ /* 0x000fca000fffe0ff */
[----:B------:R-:W-:Y:S01]  /*07f0*/  LDS R14, [R14] ;  /* 0x000000000e0e7984 */ /* 0x000fe20000000800 */
[----:B0-----:R-:W-:-:S06]  /*0800*/  ULEA UR7, UR8, UR7, 0x18 ;  /* 0x0000000708077291 */ /* 0x001fcc000f8ec0ff */
[----:B------:R-:W-:-:S05]  /*0810*/  LEA R16, R15, UR7, 0x2 ;  /* 0x000000070f107c11 */ /* 0x000fca000f8e10ff */
[----:B-1----:R-:W0:Y:S02]  /*0820*/  LDS R13, [R16] ;  /* 0x00000000100d7984 */ /* 0x002e240000000800 */
[----:B0-----:R-:W-:Y:S01]  /*0830*/  FADD R17, R14, -R13 ;  /* 0x8000000d0e117221 */ /* 0x001fe20000000000 */
[----:B--2---:R-:W-:-:S04]  /*0840*/  IMAD.WIDE.U32 R12, R19, 0x4, R10 ;  /* 0x00000004130c7825 */ /* 0x004fc800078e000a */
[----:B------:R-:W-:-:S04]  /*0850*/  FMUL R18, R6, R17 ;  /* 0x0000001106127220 */ /* 0x000fc80000400000 */
[----:B------:R-:W-:-:S05]  /*0860*/  FMUL R17, R17, R18 ;  /* 0x0000001211117220 */ /* 0x000fca0000400000 */
[----:B------:R0:W-:Y:S02]  /*0870*/  REDG.E.ADD.F32.FTZ.RN.STRONG.GPU desc[UR10][R12.64], R17 ;  /* 0x000000110c0079a6 */ /* 0x0001e4000c12f30a */
.L_x_16:
[----:B------:R-:W-:Y:S05]  /*0880*/  BSYNC.RECONVERGENT B1 ;  /* 0x0000000000017941 */ /* 0x000fea0003800200 */
.L_x_15:
[----:B------:R-:W-:-:S05]  /*0890*/  IMAD.IADD R15, R4, 0x1, R15 ;  /* 0x00000001040f7824 */ /* 0x000fca00078e020f */
[----:B------:R-:W-:-:S13]  /*08a0*/  ISETP.GE.U32.AND P0, PT, R15, 0xc00, PT ;  /* 0x00000c000f00780c */ /* 0x000fda0003f06070 */
[----:B------:R-:W-:Y:S05]  /*08b0*/  @!P0 BRA `(.L_x_17) ;  /* 0xfffffffc00ac8947 */ /* 0x000fea000383ffff */
[----:B------:R-:W-:Y:S05]  /*08c0*/  BSYNC.RECONVERGENT B0 ;  /* 0x0000000000007941 */ /* 0x000fea0003800200 */
.L_x_14:
[----:B------:R-:W-:-:S04]  /*08d0*/  UIADD3 UR4, UPT, UPT, UR4, 0x1, URZ ;  /* 0x0000000104047890 */ /* 0x000fc8000fffe0ff */
[----:B------:R-:W-:-:S09]  /*08e0*/  UISETP.NE.AND UP0, UPT, UR4, UR5, UPT ;  /* 0x000000050400728c */ /* 0x000fd2000bf05270 */
[----:B------:R-:W-:Y:S05]  /*08f0*/  BRA.U UP0, `(.L_x_18) ;  /* 0xfffffff9006c7547 */ /* 0x000fea000b83ffff */
.L_x_1:
[----:B------:R-:W-:Y:S05]  /*0900*/  @P1 BRA `(.L_x_19) ;  /* 0xfffffff800241947 */ /* 0x000fea000383ffff */
[----:B------:R-:W-:Y:S05]  /*0910*/  EXIT ;  /* 0x000000000000794d */ /* 0x000fea0003800000 */
.L_x_20:
        /* <DEDUP_REMOVED lines=14> */
.L_x_58:


//--------------------- .text._Z25gearys_C_num_dense_kernelPKfPKiS2_S0_Pfii --------------------------
	.section	.text._Z25gearys_C_num_dense_kernelPKfPKiS2_S0_Pfii,"ax",@progbits
	.align	128
        .global         _Z25gearys_C_num_dense_kernelPKfPKiS2_S0_Pfii
        .type           _Z25gearys_C_num_dense_kernelPKfPKiS2_S0_Pfii,@function
        .size           _Z25gearys_C_num_dense_kernelPKfPKiS2_S0_Pfii,(.L_x_59 - _Z25gearys_C_num_dense_kernelPKfPKiS2_S0_Pfii)
        .other          _Z25gearys_C_num_dense_kernelPKfPKiS2_S0_Pfii,@"STO_CUDA_ENTRY STV_DEFAULT"
_Z25gearys_C_num_dense_kernelPKfPKiS2_S0_Pfii:
.text._Z25gearys_C_num_dense_kernelPKfPKiS2_S0_Pfii:
[----:B------:R-:W-:Y:S01]  /*0000*/  LDC R1, c[0x0][0x37c] ;  /* 0x0000df00ff017b82 */ /* 0x000fe20000000800 */
[----:B------:R-:W0:Y:S07]  /*0010*/  S2R R3, SR_TID.X ;  /* 0x0000000000037919 */ /* 0x000e2e0000002100 */
[----:B------:R-:W0:Y:S01]  /*0020*/  S2UR UR4, SR_CTAID.X ;  /* 0x00000000000479c3 */ /* 0x000e220000002500 */
[----:B------:R-:W1:Y:S01]  /*0030*/  LDCU.64 UR6, c[0x0][0x3a8] ;  /* 0x00007500ff0677ac */ /* 0x000e620008000a00 */
[----:B------:R-:W2:Y:S06]  /*0040*/  S2R R2, SR_TID.Y ;  /* 0x0000000000027919 */ /* 0x000eac0000002200 */
[----:B------:R-:W0:Y:S08]  /*0050*/  LDC R0, c[0x0][0x360] ;  /* 0x0000d800ff007b82 */ /* 0x000e300000000800 */
[----:B------:R-:W2:Y:S08]  /*0060*/  S2UR UR5, SR_CTAID.Y ;  /* 0x00000000000579c3 */ /* 0x000eb00000002600 */
[----:B------:R-:W2:Y:S01]  /*0070*/  LDC R7, c[0x0][0x364] ;  /* 0x0000d900ff077b82 */ /* 0x000ea20000000800 */
[----:B0-----:R-:W-:-:S05]  /*0080*/  IMAD R0, R0, UR4, R3 ;  /* 0x0000000400007c24 */ /* 0x001fca000f8e0203 */
[----:B-1----:R-:W-:Y:S01]  /*0090*/  ISETP.GE.AND P0, PT, R0, UR7, PT ;  /* 0x0000000700007c0c */ /* 0x002fe2000bf06270 */
[----:B--2---:R-:W-:-:S05]  /*00a0*/  IMAD R7, R7, UR5, R2 ;  /* 0x0000000507077c24 */ /* 0x004fca000f8e0202 */
[----:B------:R-:W-:-:S13]  /*00b0*/  ISETP.GE.OR P0, PT, R7, UR6, P0 ;  /* 0x0000000607007c0c */ /* 0x000fda0008706670 */
        /* <DEDUP_REMOVED lines=9> */
[----:B------:R-:W-:Y:S01]  /*0150*/  IMAD R19, R7, UR7, R0 ;  /* 0x0000000707137c24 */ /* 0x000fe2000f8e0200 */
[CC--:B------:R-:W-:Y:S02]  /*0160*/  IADD3 R16, PT, PT, R6.reuse, -R17.reuse, RZ ;  /* 0x8000001106107210 */ /* 0x0c0fe40007ffe0ff */
[----:B------:R-:W-:-:S04]  /*0170*/  IADD3 R6, PT, PT, -R6, R17, RZ ;  /* 0x0000001106067210 */ /* 0x000fc80007ffe1ff */
[----:B------:R-:W1:Y:S01]  /*0180*/  LDC.64 R4, c[0x0][0x3a0] ;  /* 0x0000e800ff047b82 */ /* 0x000e620000000a00 */
[----:B------:R-:W-:Y:S01]  /*0190*/  ISETP.GT.U32.AND P1, PT, R6, -0x8, PT ;  /* 0xfffffff80600780c */ /* 0x000fe20003f24070 */
[----:B------:R-:W-:Y:S01]  /*01a0*/  BSSY.RECONVERGENT B0, `(.L_x_21) ;  /* 0x000005b000007945 */ /* 0x000fe20003800200 */
[----:B------:R-:W-:-:S04]  /*01b0*/  LOP3.LUT R24, R16, 0x7, RZ, 0xc0, !PT ;  /* 0x0000000710187812 */ /* 0x000fc800078ec0ff */
[----:B------:R-:W-:Y:S01]  /*01c0*/  ISETP.NE.AND P0, PT, R24, RZ, PT ;  /* 0x000000ff1800720c */ /* 0x000fe20003f05270 */
[----:B0-----:R-:W-:-:S06]  /*01d0*/  IMAD.WIDE R18, R19, 0x4, R2 ;  /* 0x0000000413127825 */ /* 0x001fcc00078e0202 */
[----:B------:R0:W5:Y:S01]  /*01e0*/  LDG.E.CONSTANT R18, desc[UR4][R18.64] ;  /* 0x0000000412127981 */ /* 0x000162000c1e9900 */
[----:B-1----:R-:W-:Y:S01]  /*01f0*/  IMAD.WIDE R4, R0, 0x4, R4 ;  /* 0x0000000400047825 */ /* 0x002fe200078e0204 */
[----:B------:R-:W-:Y:S06]  /*0200*/  @P1 BRA `(.L_x_22) ;  /* 0x0000000400501947 */ /* 0x000fec0003800000 */
[----:B------:R-:W1:Y:S01]  /*0210*/  LDC.64 R6, c[0x0][0x398] ;  /* 0x0000e600ff067b82 */ /* 0x000e620000000a00 */
[----:B0-----:R-:W-:-:S04]  /*0220*/  LOP3.LUT R19, R16, 0xfffffff8, RZ, 0xc0, !PT ;  /* 0xfffffff810137812 */ /* 0x001fc800078ec0ff */
[----:B------:R-:W-:Y:S02]  /*0230*/  IADD3 R19, PT, PT, -R19, RZ, RZ ;  /* 0x000000ff13137210 */ /* 0x000fe40007ffe1ff */
[----:B-1----:R-:W-:-:S04]  /*0240*/  IADD3 R6, P1, PT, R6, 0x10, RZ ;  /* 0x0000001006067810 */ /* 0x002fc80007f3e0ff */
[----:B------:R-:W-:-:S09]  /*0250*/  IADD3.X R7, PT, PT, RZ, R7, RZ, P1, !PT ;  /* 0x00000007ff077210 */ /* 0x000fd20000ffe4ff */
.L_x_23:
[----:B-1----:R-:W0:Y:S02]  /*0260*/  LDC.64 R10, c[0x0][0x390] ;  /* 0x0000e400ff0a7b82 */ /* 0x002e240000000a00 */
[----:B0-----:R-:W-:-:S05]  /*0270*/  IMAD.WIDE R10, R17, 0x4, R10 ;  /* 0x00000004110a7825 */ /* 0x001fca00078e020a */
[----:B------:R-:W2:Y:S04]  /*0280*/  LDG.E.CONSTANT R9, desc[UR4][R10.64] ;  /* 0x000000040a097981 */ /* 0x000ea8000c1e9900 */
[----:B------:R-:W3:Y:S04]  /*0290*/  LDG.E.CONSTANT R13, desc[UR4][R10.64+0x4] ;  /* 0x000004040a0d7981 */ /* 0x000ee8000c1e9900 */
[----:B------:R-:W4:Y:S04]  /*02a0*/  LDG.E.CONSTANT R15, desc[UR4][R10.64+0x8] ;  /* 0x000008040a0f7981 */ /* 0x000f28000c1e9900 */
[----:B------:R-:W4:Y:S04]  /*02b0*/  LDG.E.CONSTANT R27, desc[UR4][R10.64+0x10] ;  /* 0x000010040a1b7981 */ /* 0x000f28000c1e9900 */
[----:B------:R-:W4:Y:S01]  /*02c0*/  LDG.E.CONSTANT R26, desc[UR4][R10.64+0x18] ;  /* 0x000018040a1a7981 */ /* 0x000f22000c1e9900 */
[----:B--2---:R-:W-:-:S04]  /*02d0*/  IMAD R9, R9, UR7, R0 ;  /* 0x0000000709097c24 */ /* 0x004fc8000f8e0200 */
[----:B------:R-:W-:-:S04]  /*02e0*/  IMAD.WIDE R28, R9, 0x4, R2 ;  /* 0x00000004091c7825 */ /* 0x000fc800078e0202 */
[----:B---3--:R-:W-:Y:S01]  /*02f0*/  IMAD R13, R13, UR7, R0 ;  /* 0x000000070d0d7c24 */ /* 0x008fe2000f8e0200 */
[----:B------:R-:W2:Y:S01]  /*0300*/  LDG.E.CONSTANT R23, desc[UR4][R28.64] ;  /* 0x000000041c177981 */ /* 0x000ea2000c1e9900 */
[----:B------:R-:W-:-:S04]  /*0310*/  IMAD.WIDE R8, R17, 0x4, R6 ;  /* 0x0000000411087825 */ /* 0x000fc800078e0206 */
[----:B----4-:R-:W-:Y:S01]  /*0320*/  IMAD R21, R15, UR7, R0 ;  /* 0x000000070f157c24 */ /* 0x010fe2000f8e0200 */
[----:B------:R-:W3:Y:S01]  /*0330*/  LDG.E.CONSTANT R20, desc[UR4][R8.64+-0x10] ;  /* 0xfffff00408147981 */ /* 0x000ee2000c1e9900 */
[----:B------:R-:W-:-:S03]  /*0340*/  IMAD.WIDE R14, R13, 0x4, R2 ;  /* 0x000000040d0e7825 */ /* 0x000fc600078e0202 */
[----:B------:R-:W4:Y:S01]  /*0350*/  LDG.E.CONSTANT R22, desc[UR4][R8.64+-0xc] ;  /* 0xfffff40408167981 */ /* 0x000f22000c1e9900 */
[----:B------:R-:W-:-:S03]  /*0360*/  IMAD.WIDE R12, R21, 0x4, R2 ;  /* 0x00000004150c7825 */ /* 0x000fc600078e0202 */
[----:B------:R-:W4:Y:S04]  /*0370*/  LDG.E.CONSTANT R15, desc[UR4][R14.64] ;  /* 0x000000040e0f7981 */ /* 0x000f28000c1e9900 */
[----:B------:R-:W4:Y:S04]  /*0380*/  LDG.E.CONSTANT R13, desc[UR4][R12.64] ;  /* 0x000000040c0d7981 */ /* 0x000f28000c1e9900 */
[----:B------:R-:W4:Y:S04]  /*0390*/  LDG.E.CONSTANT R21, desc[UR4][R10.64+0xc] ;  /* 0x00000c040a157981 */ /* 0x000f28000c1e9900 */
[----:B------:R-:W4:Y:S04]  /*03a0*/  LDG.E.CONSTANT R25, desc[UR4][R8.64+-0x8] ;  /* 0xfffff80408197981 */ /* 0x000f28000c1e9900 */
[----:B------:R-:W4:Y:S04]  /*03b0*/  LDG.E.CONSTANT R29, desc[UR4][R10.64+0x14] ;  /* 0x000014040a1d7981 */ /* 0x000f28000c1e9900 */
[----:B------:R0:W4:Y:S01]  /*03c0*/  LDG.E.CONSTANT R28, desc[UR4][R10.64+0x1c] ;  /* 0x00001c040a1c7981 */ /* 0x000122000c1e9900 */
[----:B------:R-:W-:-:S02]  /*03d0*/  IMAD R27, R27, UR7, R0 ;  /* 0x000000071b1b7c24 */ /* 0x000fc4000f8e0200 */
[----:B--2--5:R-:W-:-:S04]  /*03e0*/  FADD R23, R18, -R23 ;  /* 0x8000001712177221 */ /* 0x024fc80000000000 */
[----:B---3--:R-:W-:-:S04]  /*03f0*/  FMUL R20, R20, R23 ;  /* 0x0000001714147220 */ /* 0x008fc80000400000 */
[----:B------:R-:W-:Y:S01]  /*0400*/  FMUL R23, R23, R20 ;  /* 0x0000001417177220 */ /* 0x000fe20000400000 */
[----:B----4-:R-:W-:-:S04]  /*0410*/  FADD R15, R18, -R15 ;  /* 0x8000000f120f7221 */ /* 0x010fc80000000000 */
[----:B------:R1:W-:Y:S01]  /*0420*/  REDG.E.ADD.F32.FTZ.RN.STRONG.GPU desc[UR4][R4.64], R23 ;  /* 0x00000017040079a6 */ /* 0x0003e2000c12f304 */
[----:B------:R-:W-:Y:S01]  /*0430*/  FADD R12, R18, -R13 ;  /* 0x8000000d120c7221 */ /* 0x000fe20000000000 */
[----:B------:R-:W-:Y:S01]  /*0440*/  FMUL R14, R22, R15 ;  /* 0x0000000f160e7220 */ /* 0x000fe20000400000 */
[--C-:B------:R-:W-:Y:S02]  /*0450*/  IMAD R21, R21, UR7, R0.reuse ;  /* 0x0000000715157c24 */ /* 0x100fe4000f8e0200 */
[----:B------:R-:W-:Y:S02]  /*0460*/  IMAD R13, R26, UR7, R0 ;  /* 0x000000071a0d7c24 */ /* 0x000fe4000f8e0200 */
[----:B------:R-:W-:Y:S01]  /*0470*/  FMUL R25, R25, R12 ;  /* 0x0000000c19197220 */ /* 0x000fe20000400000 */
[----:B-1----:R-:W-:-:S04]  /*0480*/  IMAD.WIDE R22, R27, 0x4, R2 ;  /* 0x000000041b167825 */ /* 0x002fc800078e0202 */
[----:B------:R-:W-:Y:S01]  /*0490*/  FMUL R27, R15, R14 ;  /* 0x0000000e0f1b7220 */ /* 0x000fe20000400000 */
[----:B------:R-:W2:Y:S01]  /*04a0*/  LDG.E.CONSTANT R26, desc[UR4][R8.64+-0x4] ;  /* 0xfffffc04081a7981 */ /* 0x000ea2000c1e9900 */
[----:B0-----:R-:W-:Y:S02]  /*04b0*/  IMAD R11, R29, UR7, R0 ;  /* 0x000000071d0b7c24 */ /* 0x001fe4000f8e0200 */
[----:B------:R-:W-:-:S04]  /*04c0*/  IMAD.WIDE R20, R21, 0x4, R2 ;  /* 0x0000000415147825 */ /* 0x000fc800078e0202 */
[----:B------:R-:W-:Y:S01]  /*04d0*/  FMUL R25, R12, R25 ;  /* 0x000000190c197220 */ /* 0x000fe20000400000 */
[----:B------:R-:W3:Y:S01]  /*04e0*/  LDG.E.CONSTANT R23, desc[UR4][R22.64] ;  /* 0x0000000416177981 */ /* 0x000ee2000c1e9900 */
[----:B------:R-:W-:Y:S02]  /*04f0*/  IMAD R15, R28, UR7, R0 ;  /* 0x000000071c0f7c24 */ /* 0x000fe4000f8e0200 */
[--C-:B------:R-:W-:Y:S01]  /*0500*/  IMAD.WIDE R10, R11, 0x4, R2.reuse ;  /* 0x000000040b0a7825 */ /* 0x100fe200078e0202 */
[----:B------:R-:W4:Y:S03]  /*0510*/  LDG.E.CONSTANT R21, desc[UR4][R20.64] ;  /* 0x0000000414157981 */ /* 0x000f26000c1e9900 */
[--C-:B------:R-:W-:Y:S01]  /*0520*/  IMAD.WIDE R12, R13, 0x4, R2.reuse ;  /* 0x000000040d0c7825 */ /* 0x100fe200078e0202 */
[----:B------:R-:W2:Y:S03]  /*0530*/  LDG.E.CONSTANT R28, desc[UR4][R8.64] ;  /* 0x00000004081c7981 */ /* 0x000ea6000c1e9900 */
[----:B------:R-:W-:Y:S01]  /*0540*/  IMAD.WIDE R14, R15, 0x4, R2 ;  /* 0x000000040f0e7825 */ /* 0x000fe200078e0202 */
[----:B------:R-:W2:Y:S04]  /*0550*/  LDG.E.CONSTANT R11, desc[UR4][R10.64] ;  /* 0x000000040a0b7981 */ /* 0x000ea8000c1e9900 */
[----:B------:R-:W2:Y:S04]  /*0560*/  LDG.E.CONSTANT R13, desc[UR4][R12.64] ;  /* 0x000000040c0d7981 */ /* 0x000ea8000c1e9900 */
[----:B------:R-:W2:Y:S04]  /*0570*/  LDG.E.CONSTANT R15, desc[UR4][R14.64] ;  /* 0x000000040e0f7981 */ /* 0x000ea8000c1e9900 */
[----:B------:R-:W2:Y:S04]  /*0580*/  LDG.E.CONSTANT R20, desc[UR4][R8.64+0x4] ;  /* 0x0000040408147981 */ /* 0x000ea8000c1e9900 */
[----:B------:R-:W2:Y:S04]  /*0590*/  LDG.E.CONSTANT R22, desc[UR4][R8.64+0x8] ;  /* 0x0000080408167981 */ /* 0x000ea8000c1e9900 */
[----:B------:R-:W2:Y:S01]  /*05a0*/  LDG.E.CONSTANT R29, desc[UR4][R8.64+0xc] ;  /* 0x00000c04081d7981 */ /* 0x000ea2000c1e9900 */
[----:B------:R-:W-:-:S03]  /*05b0*/  IADD3 R19, PT, PT, R19, 0x8, RZ ;  /* 0x0000000813137810 */ /* 0x000fc60007ffe0ff */
[----:B------:R1:W-:Y:S01]  /*05c0*/  REDG.E.ADD.F32.FTZ.RN.STRONG.GPU desc[UR4][R4.64], R27 ;  /* 0x0000001b040079a6 */ /* 0x0003e2000c12f304 */
[----:B------:R-:W-:-:S03]  /*05d0*/  ISETP.NE.AND P1, PT, R19, RZ, PT ;  /* 0x000000ff1300720c */ /* 0x000fc60003f25270 */
[----:B------:R1:W-:Y:S01]  /*05e0*/  REDG.E.ADD.F32.FTZ.RN.STRONG.GPU desc[UR4][R4.64], R25 ;  /* 0x00000019040079a6 */ /* 0x0003e2000c12f304 */
[----:B------:R-:W-:Y:S01]  /*05f0*/  IADD3 R17, PT, PT, R17, 0x8, RZ ;  /* 0x0000000811117810 */ /* 0x000fe20007ffe0ff */
[C---:B---3--:R-:W-:Y:S01]  /*0600*/  FADD R23, R18.reuse, -R23 ;  /* 0x8000001712177221 */ /* 0x048fe20000000000 */
[----:B----4-:R-:W-:-:S04]  /*0610*/  FADD R21, R18, -R21 ;  /* 0x8000001512157221 */ /* 0x010fc80000000000 */
[----:B--2---:R-:W-:Y:S01]  /*0620*/  FMUL R26, R26, R21 ;  /* 0x000000151a1a7220 */ /* 0x004fe20000400000 */
[----:B------:R-:W-:Y:S01]  /*0630*/  FMUL R28, R28, R23 ;  /* 0x000000171c1c7220 */ /* 0x000fe20000400000 */
[C---:B------:R-:W-:Y:S01]  /*0640*/  FADD R11, R18.reuse, -R11 ;  /* 0x8000000b120b7221 */ /* 0x040fe20000000000 */
[C---:B------:R-:W-:Y:S01]  /*0650*/  FADD R13, R18.reuse, -R13 ;  /* 0x8000000d120d7221 */ /* 0x040fe20000000000 */
[----:B------:R-:W-:Y:S01]  /*0660*/  FADD R10, R18, -R15 ;  /* 0x8000000f120a7221 */ /* 0x000fe20000000000 */
[----:B------:R-:W-:Y:S01]  /*0670*/  FMUL R21, R21, R26 ;  /* 0x0000001a15157220 */ /* 0x000fe20000400000 */
[----:B------:R-:W-:Y:S01]  /*0680*/  FMUL R20, R20, R11 ;  /* 0x0000000b14147220 */ /* 0x000fe20000400000 */
[----:B------:R-:W-:-:S03]  /*0690*/  FMUL R23, R23, R28 ;  /* 0x0000001c17177220 */ /* 0x000fc60000400000 */
[----:B------:R1:W-:Y:S01]  /*06a0*/  REDG.E.ADD.F32.FTZ.RN.STRONG.GPU desc[UR4][R4.64], R21 ;  /* 0x00000015040079a6 */ /* 0x0003e2000c12f304 */
[----:B------:R-:W-:Y:S01]  /*06b0*/  FMUL R22, R22, R13 ;  /* 0x0000000d16167220 */ /* 0x000fe20000400000 */
[----:B------:R-:W-:Y:S02]  /*06c0*/  FMUL R11, R11, R20 ;  /* 0x000000140b0b7220 */ /* 0x000fe40000400000 */
[----:B------:R1:W-:Y:S01]  /*06d0*/  REDG.E.ADD.F32.FTZ.RN.STRONG.GPU desc[UR4][R4.64], R23 ;  /* 0x00000017040079a6 */ /* 0x0003e2000c12f304 */
[----:B------:R-:W-:Y:S01]  /*06e0*/  FMUL R29, R29, R10 ;  /* 0x0000000a1d1d7220 */ /* 0x000fe20000400000 */
[----:B------:R-:W-:Y:S02]  /*06f0*/  FMUL R13, R13, R22 ;  /* 0x000000160d0d7220 */ /* 0x000fe40000400000 */
[----:B------:R1:W-:Y:S01]  /*0700*/  REDG.E.ADD.F32.FTZ.RN.STRONG.GPU desc[UR4][R4.64], R11 ;  /* 0x0000000b040079a6 */ /* 0x0003e2000c12f304 */
[----:B------:R-:W-:-:S03]  /*0710*/  FMUL R29, R10, R29 ;  /* 0x0000001d0a1d7220 */ /* 0x000fc60000400000 */
[----:B------:R1:W-:Y:S04]  /*0720*/  REDG.E.ADD.F32.FTZ.RN.STRONG.GPU desc[UR4][R4.64], R13 ;  /* 0x0000000d040079a6 */ /* 0x0003e8000c12f304 */
[----:B------:R1:W-:Y:S01]  /*0730*/  REDG.E.ADD.F32.FTZ.RN.STRONG.GPU desc[UR4][R4.64], R29 ;  /* 0x0000001d040079a6 */ /* 0x0003e2000c12f304 */
[----:B------:R-:W-:Y:S05]  /*0740*/  @P1 BRA `(.L_x_23) ;  /* 0xfffffff800c41947 */ /* 0x000fea000383ffff */
.L_x_22:
[----:B------:R-:W-:Y:S05]  /*0750*/  BSYNC.RECONVERGENT B0 ;  /* 0x0000000000007941 */ /* 0x000fea0003800200 */
.L_x_21:
[----:B------:R-:W-:Y:S05]  /*0760*/  @!P0 EXIT ;  /* 0x000000000000894d */ /* 0x000fea0003800000 */
[----:B------:R-:W-:Y:S01]  /*0770*/  ISETP.GE.U32.AND P0, PT, R24, 0x4, PT ;  /* 0x000000041800780c */ /* 0x000fe20003f06070 */
[----:B------:R-:W-:Y:S01]  /*0780*/  BSSY.RECONVERGENT B0, `(.L_x_24) ;  /* 0x000002d000007945 */ /* 0x000fe20003800200 */
[----:B------:R-:W-:-:S04]  /*0790*/  LOP3.LUT R22, R16, 0x3, RZ, 0xc0, !PT ;  /* 0x0000000310167812 */ /* 0x000fc800078ec0ff */
[----:B------:R-:W-:-:S07]  /*07a0*/  ISETP.NE.AND P1, PT, R22, RZ, PT ;  /* 0x000000ff1600720c */ /* 0x000fce0003f25270 */
[----:B------:R-:W-:Y:S06]  /*07b0*/  @!P0 BRA `(.L_x_25) ;  /* 0x0000000000a48947 */ /* 0x000fec0003800000 */
[----:B-1----:R-:W1:Y:S08]  /*07c0*/  LDC.64 R20, c[0x0][0x390] ;  /* 0x0000e400ff147b82 */ /* 0x002e700000000a00 */
[----:B------:R-:W2:Y:S01]  /*07d0*/  LDC.64 R6, c[0x0][0x398] ;  /* 0x0000e600ff067b82 */ /* 0x000ea20000000a00 */
[----:B-1----:R-:W-:-:S05]  /*07e0*/  IMAD.WIDE R20, R17, 0x4, R20 ;  /* 0x0000000411147825 */ /* 0x002fca00078e0214 */
[----:B------:R-:W3:Y:S04]  /*07f0*/  LDG.E.CONSTANT R9, desc[UR4][R20.64] ;  /* 0x0000000414097981 */ /* 0x000ee8000c1e9900 */
[----:B------:R-:W4:Y:S04]  /*0800*/  LDG.E.CONSTANT R11, desc[UR4][R20.64+0x4] ;  /* 0x00000404140b7981 */ /* 0x000f28000c1e9900 */
[----:B------:R-:W0:Y:S04]  /*0810*/  LDG.E.CONSTANT R13, desc[UR4][R20.64+0x8] ;  /* 0x00000804140d7981 */ /* 0x000e28000c1e9900 */
[----:B------:R-:W4:Y:S01]  /*0820*/  LDG.E.CONSTANT R15, desc[UR4][R20.64+0xc] ;  /* 0x00000c04140f7981 */ /* 0x000f22000c1e9900 */
[----:B--2---:R-:W-:-:S05]  /*0830*/  IMAD.WIDE R6, R17, 0x4, R6 ;  /* 0x0000000411067825 */ /* 0x004fca00078e0206 */
[----:B------:R-:W2:Y:S04]  /*0840*/  LDG.E.CONSTANT R25, desc[UR4][R6.64+0xc] ;  /* 0x00000c0406197981 */ /* 0x000ea8000c1e9900 */
[----:B------:R-:W2:Y:S01]  /*0850*/  LDG.E.CONSTANT R21, desc[UR4][R6.64+0x4] ;  /* 0x0000040406157981 */ /* 0x000ea2000c1e9900 */
[--C-:B---3--:R-:W-:Y:S02]  /*0860*/  IMAD R9, R9, UR7, R0.reuse ;  /* 0x0000000709097c24 */ /* 0x108fe4000f8e0200 */
[--C-:B----4-:R-:W-:Y:S02]  /*0870*/  IMAD R11, R11, UR7, R0.reuse ;  /* 0x000000070b0b7c24 */ /* 0x110fe4000f8e0200 */
[----:B0-----:R-:W-:Y:S02]  /*0880*/  IMAD R19, R13, UR7, R0 ;  /* 0x000000070d137c24 */ /* 0x001fe4000f8e0200 */
[----:B------:R-:W-:-:S04]  /*0890*/  IMAD.WIDE R12, R9, 0x4, R2 ;  /* 0x00000004090c7825 */ /* 0x000fc800078e0202 */
[----:B------:R-:W-:Y:S02]  /*08a0*/  IMAD R23, R15, UR7, R0 ;  /* 0x000000070f177c24 */ /* 0x000fe4000f8e0200 */
[--C-:B------:R-:W-:Y:S01]  /*08b0*/  IMAD.WIDE R14, R11, 0x4, R2.reuse ;  /* 0x000000040b0e7825 */ /* 0x100fe200078e0202 */
[----:B------:R-:W3:Y:S03]  /*08c0*/  LDG.E.CONSTANT R13, desc[UR4][R12.64] ;  /* 0x000000040c0d7981 */ /* 0x000ee6000c1e9900 */
[--C-:B------:R-:W-:Y:S02]  /*08d0*/  IMAD.WIDE R10, R19, 0x4, R2.reuse ;  /* 0x00000004130a7825 */ /* 0x100fe400078e0202 */
[----:B------:R-:W4:Y:S02]  /*08e0*/  LDG.E.CONSTANT R15, desc[UR4][R14.64] ;  /* 0x000000040e0f7981 */ /* 0x000f24000c1e9900 */
[----:B------:R-:W-:-:S02]  /*08f0*/  IMAD.WIDE R8, R23, 0x4, R2 ;  /* 0x0000000417087825 */ /* 0x000fc400078e0202 */
[----:B------:R-:W2:Y:S04]  /*0900*/  LDG.E.CONSTANT R11, desc[UR4][R10.64] ;  /* 0x000000040a0b7981 */ /* 0x000ea8000c1e9900 */
[----:B------:R-:W2:Y:S04]  /*0910*/  LDG.E.CONSTANT R9, desc[UR4][R8.64] ;  /* 0x0000000408097981 */ /* 0x000ea8000c1e9900 */
[----:B------:R-:W2:Y:S04]  /*0920*/  LDG.E.CONSTANT R19, desc[UR4][R6.64] ;  /* 0x0000000406137981 */ /* 0x000ea8000c1e9900 */
[----:B------:R-:W2:Y:S01]  /*0930*/  LDG.E.CONSTANT R23, desc[UR4][R6.64+0x8] ;  /* 0x0000080406177981 */ /* 0x000ea2000c1e9900 */
[C---:B---3-5:R-:W-:Y:S01]  /*0940*/  FADD R20, R18.reuse, -R13 ;  /* 0x8000000d12147221 */ /* 0x068fe20000000000 */
[C---:B----4-:R-:W-:Y:S01]  /*0950*/  FADD R24, R18.reuse, -R15 ;  /* 0x8000000f12187221 */ /* 0x050fe20000000000 */
[----:B--2---:R-:W-:-:S03]  /*0960*/  FADD R26, R18, -R11 ;  /* 0x8000000b121a7221 */ /* 0x004fc60000000000 */
[----:B------:R-:W-:Y:S01]  /*0970*/  FMUL R21, R21, R24 ;  /* 0x0000001815157220 */ /* 0x000fe20000400000 */
[----:B------:R-:W-:Y:S01]  /*0980*/  FADD R12, R18, -R9 ;  /* 0x80000009120c7221 */ /* 0x000fe20000000000 */
[----:B------:R-:W-:-:S03]  /*0990*/  FMUL R19, R19, R20 ;  /* 0x0000001413137220 */ /* 0x000fc60000400000 */
[----:B------:R-:W-:Y:S01]  /*09a0*/  FMUL R25, R25, R12 ;  /* 0x0000000c19197220 */ /* 0x000fe20000400000 */
[----:B------:R-:W-:Y:S01]  /*09b0*/  FMUL R23, R23, R26 ;  /* 0x0000001a17177220 */ /* 0x000fe20000400000 */
[----:B------:R-:W-:Y:S01]  /*09c0*/  FMUL R19, R20, R19 ;  /* 0x0000001314137220 */ /* 0x000fe20000400000 */
[----:B------:R-:W-:Y:S01]  /*09d0*/  FMUL R21, R24, R21 ;  /* 0x0000001518157220 */ /* 0x000fe20000400000 */
[----:B------:R-:W-:Y:S01]  /*09e0*/  FMUL R25, R12, R25 ;  /* 0x000000190c197220 */ /* 0x000fe20000400000 */
[----:B------:R-:W-:Y:S02]  /*09f0*/  FMUL R23, R26, R23 ;  /* 0x000000171a177220 */ /* 0x000fe40000400000 */
[----:B------:R2:W-:Y:S04]  /*0a00*/  REDG.E.ADD.F32.FTZ.RN.STRONG.GPU desc[UR4][R4.64], R19 ;  /* 0x00000013040079a6 */ /* 0x0005e8000c12f304 */
[----:B------:R2:W-:Y:S04]  /*0a10*/  REDG.E.ADD.F32.FTZ.RN.STRONG.GPU desc[UR4][R4.64], R21 ;  /* 0x00000015040079a6 */ /* 0x0005e8000c12f304 */
[----:B------:R2:W-:Y:S04]  /*0a20*/  REDG.E.ADD.F32.FTZ.RN.STRONG.GPU desc[UR4][R4.64], R23 ;  /* 0x00000017040079a6 */ /* 0x0005e8000c12f304 */
[----:B------:R2:W-:Y:S01]  /*0a30*/  REDG.E.ADD.F32.FTZ.RN.STRONG.GPU desc[UR4][R4.64], R25 ;  /* 0x00000019040079a6 */ /* 0x0005e2000c12f304 */
[----:B------:R-:W-:-:S07]  /*0a40*/  IADD3 R17, PT, PT, R17, 0x4, RZ ;  /* 0x0000000411117810 */ /* 0x000fce0007ffe0ff */
.L_x_25:
[----:B------:R-:W-:Y:S05]  /*0a50*/  BSYNC.RECONVERGENT B0 ;  /* 0x0000000000007941 */ /* 0x000fea0003800200 */
.L_x_24:
[----:B------:R-:W-:Y:S05]  /*0a60*/  @!P1 EXIT ;  /* 0x000000000000994d */ /* 0x000fea0003800000 */
[----:B------:R-:W-:Y:S01]  /*0a70*/  ISETP.NE.AND P0, PT, R22, 0x1, PT ;  /* 0x000000011600780c */ /* 0x000fe20003f05270 */
[----:B------:R-:W-:Y:S01]  /*0a80*/  BSSY.RECONVERGENT B0, `(.L_x_26) ;  /* 0x000001b000007945 */ /* 0x000fe20003800200 */
[----:B------:R-:W-:-:S04]  /*0a90*/  LOP3.LUT R16, R16, 0x1, RZ, 0xc0, !PT ;  /* 0x0000000110107812 */ /* 0x000fc800078ec0ff */
[----:B------:R-:W-:-:S07]  /*0aa0*/  ISETP.NE.U32.AND P1, PT, R16, 0x1, PT ;  /* 0x000000011000780c */ /* 0x000fce0003f25070 */
[----:B------:R-:W-:Y:S06]  /*0ab0*/  @!P0 BRA `(.L_x_27) ;  /* 0x00000000005c8947 */ /* 0x000fec0003800000 */
[----:B------:R-:W3:Y:S08]  /*0ac0*/  LDC.64 R6, c[0x0][0x390] ;  /* 0x0000e400ff067b82 */ /* 0x000ef00000000a00 */
[----:B------:R-:W4:Y:S01]  /*0ad0*/  LDC.64 R8, c[0x0][0x398] ;  /* 0x0000e600ff087b82 */ /* 0x000f220000000a00 */
[----:B---3--:R-:W-:-:S05]  /*0ae0*/  IMAD.WIDE R6, R17, 0x4, R6 ;  /* 0x0000000411067825 */ /* 0x008fca00078e0206 */
[----:B-1----:R-:W3:Y:S04]  /*0af0*/  LDG.E.CONSTANT R11, desc[UR4][R6.64] ;  /* 0x00000004060b7981 */ /* 0x002ee8000c1e9900 */
[----:B------:R-:W2:Y:S01]  /*0b00*/  LDG.E.CONSTANT R13, desc[UR4][R6.64+0x4] ;  /* 0x00000404060d7981 */ /* 0x000ea2000c1e9900 */
[----:B----4-:R-:W-:-:S05]  /*0b10*/  IMAD.WIDE R8, R17, 0x4, R8 ;  /* 0x0000000411087825 */ /* 0x010fca00078e0208 */
[----:B------:R-:W4:Y:S04]  /*0b20*/  LDG.E.CONSTANT R14, desc[UR4][R8.64] ;  /* 0x00000004080e7981 */ /* 0x000f28000c1e9900 */
[----:B------:R-:W4:Y:S01]  /*0b30*/  LDG.E.CONSTANT R15, desc[UR4][R8.64+0x4] ;  /* 0x00000404080f7981 */ /* 0x000f22000c1e9900 */
[--C-:B---3--:R-:W-:Y:S02]  /*0b40*/  IMAD R11, R11, UR7, R0.reuse ;  /* 0x000000070b0b7c24 */ /* 0x108fe4000f8e0200 */
[----:B--2---:R-:W-:Y:S02]  /*0b50*/  IMAD R13, R13, UR7, R0 ;  /* 0x000000070d0d7c24 */ /* 0x004fe4000f8e0200 */
[----:B------:R-:W-:-:S04]  /*0b60*/  IMAD.WIDE R10, R11, 0x4, R2 ;  /* 0x000000040b0a7825 */ /* 0x000fc800078e0202 */
[----:B------:R-:W-:Y:S02]  /*0b70*/  IMAD.WIDE R12, R13, 0x4, R2 ;  /* 0x000000040d0c7825 */ /* 0x000fe400078e0202 */
[----:B------:R-:W2:Y:S04]  /*0b80*/  LDG.E.CONSTANT R11, desc[UR4][R10.64] ;  /* 0x000000040a0b7981 */ /* 0x000ea8000c1e9900 */
[----:B------:R-:W3:Y:S01]  /*0b90*/  LDG.E.CONSTANT R13, desc[UR4][R12.64] ;  /* 0x000000040c0d7981 */ /* 0x000ee2000c1e9900 */
[C---:B--2--5:R-:W-:Y:S01]  /*0ba0*/  FADD R7, R18.reuse, -R11 ;  /* 0x8000000b12077221 */ /* 0x064fe20000000000 */
[----:B---3--:R-:W-:-:S03]  /*0bb0*/  FADD R6, R18, -R13 ;  /* 0x8000000d12067221 */ /* 0x008fc60000000000 */
[----:B----4-:R-:W-:Y:S01]  /*0bc0*/  FMUL R14, R14, R7 ;  /* 0x000000070e0e7220 */ /* 0x010fe20000400000 */
[----:B------:R-:W-:-:S03]  /*0bd0*/  FMUL R15, R15, R6 ;  /* 0x000000060f0f7220 */ /* 0x000fc60000400000 */
[----:B------:R-:W-:Y:S01]  /*0be0*/  FMUL R7, R7, R14 ;  /* 0x0000000e07077220 */ /* 0x000fe20000400000 */
[----:B------:R-:W-:-:S04]  /*0bf0*/  FMUL R15, R6, R15 ;  /* 0x0000000f060f7220 */ /* 0x000fc80000400000 */
[----:B------:R3:W-:Y:S04]  /*0c00*/  REDG.E.ADD.F32.FTZ.RN.STRONG.GPU desc[UR4][R4.64], R7 ;  /* 0x00000007040079a6 */ /* 0x0007e8000c12f304 */
[----:B------:R3:W-:Y:S01]  /*0c10*/  REDG.E.ADD.F32.FTZ.RN.STRONG.GPU desc[UR4][R4.64], R15 ;  /* 0x0000000f040079a6 */ /* 0x0007e2000c12f304 */
[----:B------:R-:W-:-:S07]  /*0c20*/  IADD3 R17, PT, PT, R17, 0x2, RZ ;  /* 0x0000000211117810 */ /* 0x000fce0007ffe0ff */
.L_x_27:
[----:B------:R-:W-:Y:S05]  /*0c30*/  BSYNC.RECONVERGENT B0 ;  /* 0x0000000000007941 */ /* 0x000fea0003800200 */
.L_x_26:
[----:B------:R-:W-:Y:S05]  /*0c40*/  @P1 EXIT ;  /* 0x000000000000194d */ /* 0x000fea0003800000 */
[----:B---3--:R-:W3:Y:S08]  /*0c50*/  LDC.64 R6, c[0x0][0x390] ;  /* 0x0000e400ff067b82 */ /* 0x008ef00000000a00 */
[----:B-1----:R-:W1:Y:S01]  /*0c60*/  LDC.64 R10, c[0x0][0x398] ;  /* 0x0000e600ff0a7b82 */ /* 0x002e620000000a00 */
[----:B---3--:R-:W-:-:S06]  /*0c70*/  IMAD.WIDE R6, R17, 0x4, R6 ;  /* 0x0000000411067825 */ /* 0x008fcc00078e0206 */
[----:B------:R-:W3:Y:S02]  /*0c80*/  LDG.E.CONSTANT R7, desc[UR4][R6.64] ;  /* 0x0000000406077981 */ /* 0x000ee4000c1e9900 */
[----:B---3--:R-:W-:-:S04]  /*0c90*/  IMAD R9, R7, UR7, R0 ;  /* 0x0000000707097c24 */ /* 0x008fc8000f8e0200 */
[----:B------:R-:W-:-:S04]  /*0ca0*/  IMAD.WIDE R8, R9, 0x4, R2 ;  /* 0x0000000409087825 */ /* 0x000fc800078e0202 */
[----:B-1----:R-:W-:Y:S02]  /*0cb0*/  IMAD.WIDE R2, R17, 0x4, R10 ;  /* 0x0000000411027825 */ /* 0x002fe400078e020a */
[----:B------:R-:W3:Y:S04]  /*0cc0*/  LDG.E.CONSTANT R9, desc[UR4][R8.64] ;  /* 0x0000000408097981 */ /* 0x000ee8000c1e9900 */
[----:B------:R-:W4:Y:S01]  /*0cd0*/  LDG.E.CONSTANT R2, desc[UR4][R2.64] ;  /* 0x0000000402027981 */ /* 0x000f22000c1e9900 */
[----:B---3-5:R-:W-:-:S04]  /*0ce0*/  FADD R11, R18, -R9 ;  /* 0x80000009120b7221 */ /* 0x028fc80000000000 */
[----:B----4-:R-:W-:-:S04]  /*0cf0*/  FMUL R0, R2, R11 ;  /* 0x0000000b02007220 */ /* 0x010fc80000400000 */
[----:B------:R-:W-:-:S05]  /*0d00*/  FMUL R11, R11, R0 ;  /* 0x000000000b0b7220 */ /* 0x000fca0000400000 */
[----:B------:R-:W-:Y:S01]  /*0d10*/  REDG.E.ADD.F32.FTZ.RN.STRONG.GPU desc[UR4][R4.64], R11 ;  /* 0x0000000b040079a6 */ /* 0x000fe2000c12f304 */
[----:B------:R-:W-:Y:S05]  /*0d20*/  EXIT ;  /* 0x000000000000794d */ /* 0x000fea0003800000 */
.L_x_28:
        /* <DEDUP_REMOVED lines=13> */
.L_x_59:


//--------------------- .text._Z26morans_I_num_sparse_kernelPKiS0_PKfS0_S0_S2_iiS2_Pf --------------------------
	.section	.text._Z26morans_I_num_sparse_kernelPKiS0_PKfS0_S0_S2_iiS2_Pf,"ax",@progbits
	.align	128
        .global         _Z26morans_I_num_sparse_kernelPKiS0_PKfS0_S0_S2_iiS2_Pf
        .type           _Z26morans_I_num_sparse_kernelPKiS0_PKfS0_S0_S2_iiS2_Pf,@function
        .size           _Z26morans_I_num_sparse_kernelPKiS0_PKfS0_S0_S2_iiS2_Pf,(.L_x_60 - _Z26morans_I_num_sparse_kernelPKiS0_PKfS0_S0_S2_iiS2_Pf)
        .other          _Z26morans_I_num_sparse_kernelPKiS0_PKfS0_S0_S2_iiS2_Pf,@"STO_CUDA_ENTRY STV_DEFAULT"
_Z26morans_I_num_sparse_kernelPKiS0_PKfS0_S0_S2_iiS2_Pf:
.text._Z26morans_I_num_sparse_kernelPKiS0_PKfS0_S0_S2_iiS2_Pf:
        /* <DEDUP_REMOVED lines=26> */
.L_x_47:
[----:B0-----:R-:W0:Y:S01]  /*01a0*/  LDC.64 R8, c[0x0][0x388] ;  /* 0x0000e200ff087b82 */ /* 0x001e220000000a00 */
[----:B-1----:R-:W1:Y:S07]  /*01b0*/  LDCU UR4, c[0x0][0x3b4] ;  /* 0x00007680ff0477ac */ /* 0x002e6e0008000800 */
[----:B--2---:R-:W2:Y:S08]  /*01c0*/  LDC.64 R10, c[0x0][0x390] ;  /* 0x0000e400ff0a7b82 */ /* 0x004eb00000000a00 */
[----:B---3--:R-:W3:Y:S01]  /*01d0*/  LDC.64 R12, c[0x0][0x398] ;  /* 0x0000e600ff0c7b82 */ /* 0x008ee20000000a00 */
        /* <DEDUP_REMOVED lines=13> */
.L_x_46:
[----:B0-----:R-:W0:Y:S01]  /*02b0*/  S2UR UR8, SR_CgaCtaId ;  /* 0x00000000000879c3 */ /* 0x001e220000008800 */
[----:B------:R-:W-:Y:S01]  /*02c0*/  UMOV UR6, 0x400 ;  /* 0x0000040000067882 */ /* 0x000fe20000000000 */
[----:B------:R-:W-:Y:S01]  /*02d0*/  BSSY.RECONVERGENT B0, `(.L_x_30) ;  /* 0x000000c000007945 */ /* 0x000fe20003800200 */
[----:B------:R-:W-:Y:S01]  /*02e0*/  UIADD3 UR7, UPT, UPT, UR6, 0x3000, URZ ;  /* 0x0000300006077890 */ /* 0x000fe2000fffe0ff */
[----:B--2---:R-:W-:Y:S01]  /*02f0*/  IMAD.SHL.U32 R11, R3, 0x4, RZ ;  /* 0x00000004030b7824 */ /* 0x004fe200078e00ff */
[----:B-1----:R-:W-:Y:S01]  /*0300*/  MOV R13, R3 ;  /* 0x00000003000d7202 */ /* 0x002fe20000000f00 */
[----:B0-----:R-:W-:Y:S02]  /*0310*/  ULEA UR6, UR8, UR6, 0x18 ;  /* 0x0000000608067291 */ /* 0x001fe4000f8ec0ff */
[----:B---3--:R-:W-:-:S12]  /*0320*/  ULEA UR7, UR8, UR7, 0x18 ;  /* 0x0000000708077291 */ /* 0x008fd8000f8ec0ff */
.L_x_31:
[C---:B------:R-:W-:Y:S01]  /*0330*/  IMAD.IADD R13, R4.reuse, 0x1, R13 ;  /* 0x00000001040d7824 */ /* 0x040fe200078e020d */
[----:B------:R-:W-:Y:S04]  /*0340*/  STS [R11+UR6], RZ ;  /* 0x000000ff0b007988 */ /* 0x000fe80008000806 */
[----:B------:R-:W-:Y:S01]  /*0350*/  ISETP.GE.U32.AND P0, PT, R13, 0xc00, PT ;  /* 0x00000c000d00780c */ /* 0x000fe20003f06070 */
[----:B------:R0:W-:Y:S02]  /*0360*/  STS [R11+UR7], RZ ;  /* 0x000000ff0b007988 */ /* 0x0001e40008000807 */
[----:B0-----:R-:W-:-:S10]  /*0370*/  LEA R11, R4, R11, 0x2 ;  /* 0x0000000b040b7211 */ /* 0x001fd400078e10ff */
[----:B------:R-:W-:Y:S05]  /*0380*/  @!P0 BRA `(.L_x_31) ;  /* 0xfffffffc00e88947 */ /* 0x000fea000383ffff */
[----:B------:R-:W-:Y:S05]  /*0390*/  BSYNC.RECONVERGENT B0 ;  /* 0x0000000000007941 */ /* 0x000fea0003800200 */
.L_x_30:
        /* <DEDUP_REMOVED lines=9> */
.L_x_36:
        /* <DEDUP_REMOVED lines=10> */
[----:B------:R-:W-:-:S04]  /*04d0*/  UMOV UR6, 0x400 ;  /* 0x0000040000067882 */ /* 0x000fc80000000000 */
[----:B------:R-:W-:-:S05]  /*04e0*/  SHF.R.U32.HI R16, RZ, 0xb, R16 ;  /* 0x0000000bff107819 */ /* 0x000fca0000011610 */
[----:B------:R-:W-:Y:S01]  /*04f0*/  IMAD R16, R16, -0xc00, R19 ;  /* 0xfffff40010107824 */ /* 0x000fe200078e0213 */
[----:B0-----:R-:W-:-:S06]  /*0500*/  ULEA UR6, UR8, UR6, 0x18 ;  /* 0x0000000608067291 */ /* 0x001fcc000f8ec0ff */
[----:B------:R-:W-:-:S05]  /*0510*/  LEA R19, R16, UR6, 0x2 ;  /* 0x0000000610137c11 */ /* 0x000fca000f8e10ff */
[----:B--2---:R0:W-:Y:S02]  /*0520*/  STS [R19], R14 ;  /* 0x0000000e13007388 */ /* 0x0041e40000000800 */
.L_x_35:
[----:B------:R-:W-:Y:S05]  /*0530*/  BSYNC.RECONVERGENT B1 ;  /* 0x0000000000017941 */ /* 0x000fea0003800200 */
.L_x_34:
[----:B------:R-:W-:-:S04]  /*0540*/  IADD3 R17, PT, PT, R4, R17, RZ ;  /* 0x0000001104117210 */ /* 0x000fc80007ffe0ff */
[----:B------:R-:W-:-:S13]  /*0550*/  ISETP.GE.AND P0, PT, R17, R2, PT ;  /* 0x000000021100720c */ /* 0x000fda0003f06270 */
[----:B------:R-:W-:Y:S05]  /*0560*/  @!P0 BRA `(.L_x_36) ;  /* 0xfffffffc00b08947 */ /* 0x000fea000383ffff */
.L_x_33:
[----:B------:R-:W-:Y:S05]  /*0570*/  BSYNC.RECONVERGENT B0 ;  /* 0x0000000000007941 */ /* 0x000fea0003800200 */
.L_x_32:
[----:B------:R-:W-:Y:S01]  /*0580*/  BAR.SYNC.DEFER_BLOCKING 0x0 ;  /* 0x0000000000007b1d */ /* 0x000fe20000010000 */
[----:B------:R-:W-:-:S05]  /*0590*/  ISETP.GE.AND P0, PT, R9, R8, PT ;  /* 0x000000080900720c */ /* 0x000fca0003f06270 */
[----:B------:R-:W-:Y:S08]  /*05a0*/  BSSY.RECONVERGENT B0, `(.L_x_37) ;  /* 0x0000016000007945 */ /* 0x000ff00003800200 */
[----:B------:R-:W-:Y:S05]  /*05b0*/  @P0 BRA `(.L_x_38) ;  /* 0x0000000000500947 */ /* 0x000fea0003800000 */
[----:B------:R-:W2:Y:S01]  /*05c0*/  LDC.64 R10, c[0x0][0x3a0] ;  /* 0x0000e800ff0a7b82 */ /* 0x000ea20000000a00 */
[----:B------:R-:W-:-:S07]  /*05d0*/  IMAD.MOV.U32 R17, RZ, RZ, R9 ;  /* 0x000000ffff117224 */ /* 0x000fce00078e0009 */
[----:B-1----:R-:W1:Y:S02]  /*05e0*/  LDC.64 R12, c[0x0][0x3a8] ;  /* 0x0000ea00ff0c7b82 */ /* 0x002e640000000a00 */
.L_x_41:
        /* <DEDUP_REMOVED lines=13> */
.L_x_40:
[----:B------:R-:W-:Y:S05]  /*06c0*/  BSYNC.RECONVERGENT B1 ;  /* 0x0000000000017941 */ /* 0x000fea0003800200 */
.L_x_39:
[----:B------:R-:W-:-:S04]  /*06d0*/  IADD3 R17, PT, PT, R4, R17, RZ ;  /* 0x0000001104117210 */ /* 0x000fc80007ffe0ff */
[----:B------:R-:W-:-:S13]  /*06e0*/  ISETP.GE.AND P0, PT, R17, R8, PT ;  /* 0x000000081100720c */ /* 0x000fda0003f06270 */
[----:B------:R-:W-:Y:S05]  /*06f0*/  @!P0 BRA `(.L_x_41) ;  /* 0xfffffffc00bc8947 */ /* 0x000fea000383ffff */
.L_x_38:
[----:B------:R-:W-:Y:S05]  /*0700*/  BSYNC.RECONVERGENT B0 ;  /* 0x0000000000007941 */ /* 0x000fea0003800200 */
.L_x_37:
[----:B------:R-:W-:Y:S01]  /*0710*/  BAR.SYNC.DEFER_BLOCKING 0x0 ;  /* 0x0000000000007b1d */ /* 0x000fe20000010000 */
[----:B------:R-:W-:-:S07]  /*0720*/  IMAD.MOV.U32 R17, RZ, RZ, R3 ;  /* 0x000000ffff117224 */ /* 0x000fce00078e0003 */
[----:B------:R-:W2:Y:S01]  /*0730*/  LDC.64 R10, c[0x0][0x3b8] ;  /* 0x0000ee00ff0a7b82 */ /* 0x000ea20000000a00 */
[----:B------:R-:W-:Y:S01]  /*0740*/  BSSY.RECONVERGENT B0, `(.L_x_42) ;  /* 0x000001c000007945 */ /* 0x000fe20003800200 */
[----:B------:R-:W3:Y:S06]  /*0750*/  LDCU UR12, c[0x0][0x3b4] ;  /* 0x00007680ff0c77ac */ /* 0x000eec0008000800 */
[----:B-1----:R-:W1:Y:S02]  /*0760*/  LDC.64 R12, c[0x0][0x3c0] ;  /* 0x0000f000ff0c7b82 */ /* 0x002e640000000a00 */
.L_x_45:
[----:B------:R-:W-:Y:S01]  /*0770*/  IADD3 R23, PT, PT, R17, UR9, RZ ;  /* 0x0000000911177c10 */ /* 0x000fe2000fffe0ff */
[----:B------:R-:W-:Y:S03]  /*0780*/  BSSY.RECONVERGENT B1, `(.L_x_43) ;  /* 0x0000014000017945 */ /* 0x000fe60003800200 */
[----:B---3--:R-:W-:-:S13]  /*0790*/  ISETP.GE.AND P0, PT, R23, UR12, PT ;  /* 0x0000000c17007c0c */ /* 0x008fda000bf06270 */
[----:B------:R-:W-:Y:S05]  /*07a0*/  @P0 BRA `(.L_x_44) ;  /* 0x0000000000440947 */ /* 0x000fea0003800000 */
[----:B0-2---:R-:W-:-:S06]  /*07b0*/  IMAD.WIDE.U32 R14, R23, 0x4, R10 ;  /* 0x00000004170e7825 */ /* 0x005fcc00078e000a */
[----:B------:R-:W2:Y:S01]  /*07c0*/  LDG.E.CONSTANT R15, desc[UR10][R14.64] ;  /* 0x0000000a0e0f7981 */ /* 0x000ea2000c1e9900 */
[----:B------:R-:W0:Y:S01]  /*07d0*/  S2UR UR7, SR_CgaCtaId ;  /* 0x00000000000779c3 */ /* 0x000e220000008800 */
[----:B------:R-:W-:Y:S02]  /*07e0*/  UMOV UR6, 0x400 ;  /* 0x0000040000067882 */ /* 0x000fe40000000000 */
[----:B------:R-:W-:Y:S02]  /*07f0*/  UIADD3 UR8, UPT, UPT, UR6, 0x3000, URZ ;  /* 0x0000300006087890 */ /* 0x000fe4000fffe0ff */
[----:B0-----:R-:W-:Y:S02]  /*0800*/  ULEA UR6, UR7, UR6, 0x18 ;  /* 0x0000000607067291 */ /* 0x001fe4000f8ec0ff */
[----:B------:R-:W-:-:S04]  /*0810*/  ULEA UR8, UR7, UR8, 0x18 ;  /* 0x0000000807087291 */ /* 0x000fc8000f8ec0ff */
[C---:B------:R-:W-:Y:S02]  /*0820*/  LEA R16, R17.reuse, UR6, 0x2 ;  /* 0x0000000611107c11 */ /* 0x040fe4000f8e10ff */
[----:B------:R-:W-:-:S04]  /*0830*/  LEA R19, R17, UR8, 0x2 ;  /* 0x0000000811137c11 */ /* 0x000fc8000f8e10ff */
[----:B------:R-:W2:Y:S04]  /*0840*/  LDS R16, [R16] ;  /* 0x0000000010107984 */ /* 0x000ea80000000800 */
[----:B------:R-:W0:Y:S01]  /*0850*/  LDS R20, [R19] ;  /* 0x0000000013147984 */ /* 0x000e220000000800 */
[----:B--2---:R-:W-:Y:S01]  /*0860*/  FADD R18, R16, -R15 ;  /* 0x8000000f10127221 */ /* 0x004fe20000000000 */
[----:B0-----:R-:W-:-:S04]  /*0870*/  FADD R15, -R15, R20 ;  /* 0x000000140f0f7221 */ /* 0x001fc80000000100 */
[----:B------:R-:W-:Y:S01]  /*0880*/  FMUL R21, R18, R15 ;  /* 0x0000000f12157220 */ /* 0x000fe20000400000 */
[----:B-1----:R-:W-:-:S04]  /*0890*/  IMAD.WIDE.U32 R14, R23, 0x4, R12 ;  /* 0x00000004170e7825 */ /* 0x002fc800078e000c */
[----:B------:R-:W-:-:S05]  /*08a0*/  FMUL R21, R6, R21 ;  /* 0x0000001506157220 */ /* 0x000fca0000400000 */
[----:B------:R3:W-:Y:S02]  /*08b0*/  REDG.E.ADD.F32.FTZ.RN.STRONG.GPU desc[UR10][R14.64], R21 ;  /* 0x000000150e0079a6 */ /* 0x0007e4000c12f30a */
.L_x_44:
[----:B------:R-:W-:Y:S05]  /*08c0*/  BSYNC.RECONVERGENT B1 ;  /* 0x0000000000017941 */ /* 0x000fea0003800200 */
.L_x_43:
[----:B------:R-:W-:-:S04]  /*08d0*/  IADD3 R17, PT, PT, R4, R17, RZ ;  /* 0x0000001104117210 */ /* 0x000fc80007ffe0ff */
[----:B------:R-:W-:-:S13]  /*08e0*/  ISETP.GE.U32.AND P0, PT, R17, 0xc00, PT ;  /* 0x00000c001100780c */ /* 0x000fda0003f06070 */
[----:B------:R-:W-:Y:S05]  /*08f0*/  @!P0 BRA `(.L_x_45) ;  /* 0xfffffffc009c8947 */ /* 0x000fea000383ffff */
[----:B------:R-:W-:Y:S05]  /*0900*/  BSYNC.RECONVERGENT B0 ;  /* 0x0000000000007941 */ /* 0x000fea0003800200 */
.L_x_42:
[----:B------:R-:W-:-:S04]  /*0910*/  UIADD3 UR4, UPT, UPT, UR4, 0x1, URZ ;  /* 0x0000000104047890 */ /* 0x000fc8000fffe0ff */
[----:B------:R-:W-:-:S09]  /*0920*/  UISETP.NE.AND UP0, UPT, UR4, UR5, UPT ;  /* 0x000000050400728c */ /* 0x000fd2000bf05270 */
[----:B------:R-:W-:Y:S05]  /*0930*/  BRA.U UP0, `(.L_x_46) ;  /* 0xfffffff9005c7547 */ /* 0x000fea000b83ffff */
.L_x_29:
[----:B------:R-:W-:Y:S05]  /*0940*/  @P1 BRA `(.L_x_47) ;  /* 0xfffffff800141947 */ /* 0x000fea000383ffff */
[----:B------:R-:W-:Y:S05]  /*0950*/  EXIT ;  /* 0x000000000000794d */ /* 0x000fea0003800000 */
.L_x_48:
        /* <DEDUP_REMOVED lines=10> */
.L_x_60:


//--------------------- .text._Z25morans_I_num_dense_kernelPKfPKiS2_S0_Pfii --------------------------
	.section	.text._Z25morans_I_num_dense_kernelPKfPKiS2_S0_Pfii,"ax",@progbits
	.align	128
        .global         _Z25morans_I_num_dense_kernelPKfPKiS2_S0_Pfii
        .type           _Z25morans_I_num_dense_kernelPKfPKiS2_S0_Pfii,@function
        .size           _Z25morans_I_num_dense_kernelPKfPKiS2_S0_Pfii,(.L_x_61 - _Z25morans_I_num_dense_kernelPKfPKiS2_S0_Pfii)
        .other          _Z25morans_I_num_dense_kernelPKfPKiS2_S0_Pfii,@"STO_CUDA_ENTRY STV_DEFAULT"
_Z25morans_I_num_dense_kernelPKfPKiS2_S0_Pfii:
.text._Z25morans_I_num_dense_kernelPKfPKiS2_S0_Pfii:
        /* <DEDUP_REMOVED lines=38> */
.L_x_51:
[----:B-1----:R-:W0:Y:S02]  /*0260*/  LDC.64 R10, c[0x0][0x390] ;  /* 0x0000e400ff0a7b82 */ /* 0x002e240000000a00 */
[----:B0-----:R-:W-:-:S05]  /*0270*/  IMAD.WIDE R10, R17, 0x4, R10 ;  /* 0x00000004110a7825 */ /* 0x001fca00078e020a */
[----:B------:R-:W2:Y:S04]  /*0280*/  LDG.E.CONSTANT R9, desc[UR4][R10.64] ;  /* 0x000000040a097981 */ /* 0x000ea8000c1e9900 */
[----:B------:R-:W3:Y:S04]  /*0290*/  LDG.E.CONSTANT R13, desc[UR4][R10.64+0x4] ;  /* 0x000004040a0d7981 */ /* 0x000ee8000c1e9900 */
[----:B------:R-:W4:Y:S04]  /*02a0*/  LDG.E.CONSTANT R15, desc[UR4][R10.64+0x8] ;  /* 0x000008040a0f7981 */ /* 0x000f28000c1e9900 */
[----:B------:R-:W4:Y:S04]  /*02b0*/  LDG.E.CONSTANT R25, desc[UR4][R10.64+0xc] ;  /* 0x00000c040a197981 */ /* 0x000f28000c1e9900 */
[----:B------:R-:W4:Y:S04]  /*02c0*/  LDG.E.CONSTANT R29, desc[UR4][R10.64+0x14] ;  /* 0x000014040a1d7981 */ /* 0x000f28000c1e9900 */
[----:B------:R-:W4:Y:S01]  /*02d0*/  LDG.E.CONSTANT R28, desc[UR4][R10.64+0x1c] ;  /* 0x00001c040a1c7981 */ /* 0x000f22000c1e9900 */
[----:B--2---:R-:W-:-:S02]  /*02e0*/  IMAD R9, R9, UR7, R0 ;  /* 0x0000000709097c24 */ /* 0x004fc4000f8e0200 */
[----:B---3--:R-:W-:Y:S02]  /*02f0*/  IMAD R13, R13, UR7, R0 ;  /* 0x000000070d0d7c24 */ /* 0x008fe4000f8e0200 */
[----:B------:R-:W-:-:S04]  /*0300*/  IMAD.WIDE R26, R9, 0x4, R2 ;  /* 0x00000004091a7825 */ /* 0x000fc800078e0202 */
[----:B----4-:R-:W-:Y:S01]  /*0310*/  IMAD R23, R15, UR7, R0 ;  /* 0x000000070f177c24 */ /* 0x010fe2000f8e0200 */
[----:B------:R-:W2:Y:S01]  /*0320*/  LDG.E.CONSTANT R21, desc[UR4][R26.64] ;  /* 0x000000041a157981 */ /* 0x000ea2000c1e9900 */
[----:B------:R-:W-:-:S04]  /*0330*/  IMAD.WIDE R14, R13, 0x4, R2 ;  /* 0x000000040d0e7825 */ /* 0x000fc800078e0202 */
[----:B------:R-:W-:Y:S02]  /*0340*/  IMAD.WIDE R8, R17, 0x4, R6 ;  /* 0x0000000411087825 */ /* 0x000fe400078e0206 */
[----:B------:R-:W3:Y:S02]  /*0350*/  LDG.E.CONSTANT R15, desc[UR4][R14.64] ;  /* 0x000000040e0f7981 */ /* 0x000ee4000c1e9900 */
[----:B------:R-:W-:Y:S02]  /*0360*/  IMAD.WIDE R12, R23, 0x4, R2 ;  /* 0x00000004170c7825 */ /* 0x000fe400078e0202 */
[----:B------:R-:W4:Y:S04]  /*0370*/  LDG.E.CONSTANT R20, desc[UR4][R8.64+-0x10] ;  /* 0xfffff00408147981 */ /* 0x000f28000c1e9900 */
[----:B------:R-:W4:Y:S04]  /*0380*/  LDG.E.CONSTANT R23, desc[UR4][R10.64+0x10] ;  /* 0x000010040a177981 */ /* 0x000f28000c1e9900 */
[----:B------:R-:W4:Y:S04]  /*0390*/  LDG.E.CONSTANT R13, desc[UR4][R12.64] ;  /* 0x000000040c0d7981 */ /* 0x000f28000c1e9900 */
[----:B------:R-:W4:Y:S04]  /*03a0*/  LDG.E.CONSTANT R22, desc[UR4][R8.64+-0xc] ;  /* 0xfffff40408167981 */ /* 0x000f28000c1e9900 */
[----:B------:R0:W4:Y:S04]  /*03b0*/  LDG.E.CONSTANT R26, desc[UR4][R10.64+0x18] ;  /* 0x000018040a1a7981 */ /* 0x000128000c1e9900 */
[----:B------:R-:W4:Y:S01]  /*03c0*/  LDG.E.CONSTANT R27, desc[UR4][R8.64+-0x8] ;  /* 0xfffff804081b7981 */ /* 0x000f22000c1e9900 */
[----:B0-----:R-:W-:-:S03]  /*03d0*/  IMAD R11, R29, UR7, R0 ;  /* 0x000000071d0b7c24 */ /* 0x001fc6000f8e0200 */
[----:B------:R-:W4:Y:S01]  /*03e0*/  LDG.E.CONSTANT R29, desc[UR4][R8.64] ;  /* 0x00000004081d7981 */ /* 0x000f22000c1e9900 */
[----:B------:R-:W-:-:S06]  /*03f0*/  IMAD.WIDE R10, R11, 0x4, R2 ;  /* 0x000000040b0a7825 */ /* 0x000fcc00078e0202 */
[----:B------:R-:W4:Y:S01]  /*0400*/  LDG.E.CONSTANT R11, desc[UR4][R10.64] ;  /* 0x000000040a0b7981 */ /* 0x000f22000c1e9900 */
[C---:B--2--5:R-:W-:Y:S01]  /*0410*/  FMUL R21, R18.reuse, R21 ;  /* 0x0000001512157220 */ /* 0x064fe20000400000 */
[----:B---3--:R-:W-:-:S03]  /*0420*/  FMUL R15, R18, R15 ;  /* 0x0000000f120f7220 */ /* 0x008fc60000400000 */
[----:B----4-:R-:W-:Y:S01]  /*0430*/  FMUL R12, R20, R21 ;  /* 0x00000015140c7220 */ /* 0x010fe20000400000 */
[--C-:B------:R-:W-:Y:S02]  /*0440*/  IMAD R21, R25, UR7, R0.reuse ;  /* 0x0000000719157c24 */ /* 0x100fe4000f8e0200 */
[----:B------:R-:W-:Y:S02]  /*0450*/  IMAD R23, R23, UR7, R0 ;  /* 0x0000000717177c24 */ /* 0x000fe4000f8e0200 */
[----:B------:R0:W-:Y:S01]  /*0460*/  REDG.E.ADD.F32.FTZ.RN.STRONG.GPU desc[UR4][R4.64], R12 ;  /* 0x0000000c040079a6 */ /* 0x0001e2000c12f304 */
[----:B------:R-:W-:-:S04]  /*0470*/  IMAD.WIDE R20, R21, 0x4, R2 ;  /* 0x0000000415147825 */ /* 0x000fc800078e0202 */
[----:B------:R-:W-:Y:S01]  /*0480*/  FMUL R14, R18, R13 ;  /* 0x0000000d120e7220 */ /* 0x000fe20000400000 */
[----:B------:R-:W-:Y:S01]  /*0490*/  FMUL R25, R22, R15 ;  /* 0x0000000f16197220 */ /* 0x000fe20000400000 */
[--C-:B------:R-:W-:Y:S01]  /*04a0*/  IMAD R15, R28, UR7, R0.reuse ;  /* 0x000000071c0f7c24 */ /* 0x100fe2000f8e0200 */
[----:B------:R-:W2:Y:S01]  /*04b0*/  LDG.E.CONSTANT R21, desc[UR4][R20.64] ;  /* 0x0000000414157981 */ /* 0x000ea2000c1e9900 */
[----:B------:R-:W-:Y:S02]  /*04c0*/  IMAD R13, R26, UR7, R0 ;  /* 0x000000071a0d7c24 */ /* 0x000fe4000f8e0200 */
[--C-:B------:R-:W-:Y:S01]  /*04d0*/  IMAD.WIDE R22, R23, 0x4, R2.reuse ;  /* 0x0000000417167825 */ /* 0x100fe200078e0202 */
[----:B------:R-:W3:Y:S03]  /*04e0*/  LDG.E.CONSTANT R26, desc[UR4][R8.64+-0x4] ;  /* 0xfffffc04081a7981 */ /* 0x000ee6000c1e9900 */
[----:B------:R-:W-:Y:S01]  /*04f0*/  FMUL R27, R27, R14 ;  /* 0x0000000e1b1b7220 */ /* 0x000fe20000400000 */
[--C-:B0-----:R-:W-:Y:S01]  /*0500*/  IMAD.WIDE R12, R13, 0x4, R2.reuse ;  /* 0x000000040d0c7825 */ /* 0x101fe200078e0202 */
[----:B------:R-:W4:Y:S03]  /*0510*/  LDG.E.CONSTANT R28, desc[UR4][R8.64+0x4] ;  /* 0x00000404081c7981 */ /* 0x000f26000c1e9900 */
[----:B------:R-:W-:Y:S01]  /*0520*/  IMAD.WIDE R14, R15, 0x4, R2 ;  /* 0x000000040f0e7825 */ /* 0x000fe200078e0202 */
[----:B------:R-:W4:Y:S04]  /*0530*/  LDG.E.CONSTANT R23, desc[UR4][R22.64] ;  /* 0x0000000416177981 */ /* 0x000f28000c1e9900 */
[----:B------:R-:W4:Y:S04]  /*0540*/  LDG.E.CONSTANT R13, desc[UR4][R12.64] ;  /* 0x000000040c0d7981 */ /* 0x000f28000c1e9900 */
[----:B------:R-:W4:Y:S04]  /*0550*/  LDG.E.CONSTANT R15, desc[UR4][R14.64] ;  /* 0x000000040e0f7981 */ /* 0x000f28000c1e9900 */
[----:B------:R-:W4:Y:S04]  /*0560*/  LDG.E.CONSTANT R20, desc[UR4][R8.64+0x8] ;  /* 0x0000080408147981 */ /* 0x000f28000c1e9900 */
[----:B------:R-:W4:Y:S01]  /*0570*/  LDG.E.CONSTANT R22, desc[UR4][R8.64+0xc] ;  /* 0x00000c0408167981 */ /* 0x000f22000c1e9900 */
[----:B------:R-:W-:Y:S01]  /*0580*/  IADD3 R19, PT, PT, R19, 0x8, RZ ;  /* 0x0000000813137810 */ /* 0x000fe20007ffe0ff */
[----:B------:R-:W-:-:S02]  /*0590*/  FMUL R11, R18, R11 ;  /* 0x0000000b120b7220 */ /* 0x000fc40000400000 */
[----:B------:R1:W-:Y:S01]  /*05a0*/  REDG.E.ADD.F32.FTZ.RN.STRONG.GPU desc[UR4][R4.64], R25 ;  /* 0x00000019040079a6 */ /* 0x0003e2000c12f304 */
[----:B------:R-:W-:-:S03]  /*05b0*/  ISETP.NE.AND P1, PT, R19, RZ, PT ;  /* 0x000000ff1300720c */ /* 0x000fc60003f25270 */
[----:B------:R1:W-:Y:S01]  /*05c0*/  REDG.E.ADD.F32.FTZ.RN.STRONG.GPU desc[UR4][R4.64], R27 ;  /* 0x0000001b040079a6 */ /* 0x0003e2000c12f304 */
[----:B------:R-:W-:Y:S01]  /*05d0*/  IADD3 R17, PT, PT, R17, 0x8, RZ ;  /* 0x0000000811117810 */ /* 0x000fe20007ffe0ff */
[----:B--2---:R-:W-:-:S04]  /*05e0*/  FMUL R21, R18, R21 ;  /* 0x0000001512157220 */ /* 0x004fc80000400000 */
[----:B---3--:R-:W-:Y:S01]  /*05f0*/  FMUL R21, R26, R21 ;  /* 0x000000151a157220 */ /* 0x008fe20000400000 */
[----:B----4-:R-:W-:Y:S01]  /*0600*/  FMUL R10, R18, R23 ;  /* 0x00000017120a7220 */ /* 0x010fe20000400000 */
[----:B------:R-:W-:-:S03]  /*0610*/  FMUL R11, R28, R11 ;  /* 0x0000000b1c0b7220 */ /* 0x000fc60000400000 */
[----:B------:R1:W-:Y:S01]  /*0620*/  REDG.E.ADD.F32.FTZ.RN.STRONG.GPU desc[UR4][R4.64], R21 ;  /* 0x00000015040079a6 */ /* 0x0003e2000c12f304 */
[C---:B------:R-:W-:Y:S01]  /*0630*/  FMUL R13, R18.reuse, R13 ;  /* 0x0000000d120d7220 */ /* 0x040fe20000400000 */
[----:B------:R-:W-:Y:S01]  /*0640*/  FMUL R29, R29, R10 ;  /* 0x0000000a1d1d7220 */ /* 0x000fe20000400000 */
[----:B------:R-:W-:-:S04]  /*0650*/  FMUL R15, R18, R15 ;  /* 0x0000000f120f7220 */ /* 0x000fc80000400000 */
[----:B------:R1:W-:Y:S01]  /*0660*/  REDG.E.ADD.F32.FTZ.RN.STRONG.GPU desc[UR4][R4.64], R29 ;  /* 0x0000001d040079a6 */ /* 0x0003e2000c12f304 */
[----:B------:R-:W-:-:S03]  /*0670*/  FMUL R13, R20, R13 ;  /* 0x0000000d140d7220 */ /* 0x000fc60000400000 */
[----:B------:R1:W-:Y:S01]  /*0680*/  REDG.E.ADD.F32.FTZ.RN.STRONG.GPU desc[UR4][R4.64], R11 ;  /* 0x0000000b040079a6 */ /* 0x0003e2000c12f304 */
[----:B------:R-:W-:-:S03]  /*0690*/  FMUL R15, R22, R15 ;  /* 0x0000000f160f7220 */ /* 0x000fc60000400000 */
[----:B------:R1:W-:Y:S04]  /*06a0*/  REDG.E.ADD.F32.FTZ.RN.STRONG.GPU desc[UR4][R4.64], R13 ;  /* 0x0000000d040079a6 */ /* 0x0003e8000c12f304 */
[----:B------:R1:W-:Y:S01]  /*06b0*/  REDG.E.ADD.F32.FTZ.RN.STRONG.GPU desc[UR4][R4.64], R15 ;  /* 0x0000000f040079a6 */ /* 0x0003e2000c12f304 */
[----:B------:R-:W-:Y:S05]  /*06c0*/  @P1 BRA `(.L_x_51) ;  /* 0xfffffff800e41947 */ /* 0x000fea000383ffff */
.L_x_50:
[----:B------:R-:W-:Y:S05]  /*06d0*/  BSYNC.RECONVERGENT B0 ;  /* 0x0000000000007941 */ /* 0x000fea0003800200 */
.L_x_49:
        /* <DEDUP_REMOVED lines=30> */
[C---:B---3-5:R-:W-:Y:S01]  /*08c0*/  FMUL R20, R18.reuse, R13 ;  /* 0x0000000d12147220 */ /* 0x068fe20000400000 */
[C---:B----4-:R-:W-:Y:S01]  /*08d0*/  FMUL R24, R18.reuse, R15 ;  /* 0x0000000f12187220 */ /* 0x050fe20000400000 */
[----:B--2---:R-:W-:-:S03]  /*08e0*/  FMUL R26, R18, R11 ;  /* 0x0000000b121a7220 */ /* 0x004fc60000400000 */
[----:B------:R-:W-:Y:S01]  /*08f0*/  FMUL R21, R21, R24 ;  /* 0x0000001815157220 */ /* 0x000fe20000400000 */
[----:B------:R-:W-:Y:S01]  /*0900*/  FMUL R12, R18, R9 ;  /* 0x00000009120c7220 */ /* 0x000fe20000400000 */
[----:B------:R-:W-:-:S03]  /*0910*/  FMUL R19, R19, R20 ;  /* 0x0000001413137220 */ /* 0x000fc60000400000 */
[----:B------:R-:W-:Y:S01]  /*0920*/  FMUL R25, R25, R12 ;  /* 0x0000000c19197220 */ /* 0x000fe20000400000 */
[----:B------:R-:W-:Y:S01]  /*0930*/  FMUL R23, R23, R26 ;  /* 0x0000001a17177220 */ /* 0x000fe20000400000 */
[----:B------:R2:W-:Y:S04]  /*0940*/  REDG.E.ADD.F32.FTZ.RN.STRONG.GPU desc[UR4][R4.64], R19 ;  /* 0x00000013040079a6 */ /* 0x0005e8000c12f304 */
[----:B------:R2:W-:Y:S04]  /*0950*/  REDG.E.ADD.F32.FTZ.RN.STRONG.GPU desc[UR4][R4.64], R21 ;  /* 0x00000015040079a6 */ /* 0x0005e8000c12f304 */
[----:B------:R2:W-:Y:S04]  /*0960*/  REDG.E.ADD.F32.FTZ.RN.STRONG.GPU desc[UR4][R4.64], R23 ;  /* 0x00000017040079a6 */ /* 0x0005e8000c12f304 */
[----:B------:R2:W-:Y:S01]  /*0970*/  REDG.E.ADD.F32.FTZ.RN.STRONG.GPU desc[UR4][R4.64], R25 ;  /* 0x00000019040079a6 */ /* 0x0005e2000c12f304 */
[----:B------:R-:W-:-:S07]  /*0980*/  IADD3 R17, PT, PT, R17, 0x4, RZ ;  /* 0x0000000411117810 */ /* 0x000fce0007ffe0ff */
.L_x_53:
[----:B------:R-:W-:Y:S05]  /*0990*/  BSYNC.RECONVERGENT B0 ;  /* 0x0000000000007941 */ /* 0x000fea0003800200 */
.L_x_52:
        /* <DEDUP_REMOVED lines=20> */
[C---:B--2--5:R-:W-:Y:S01]  /*0ae0*/  FMUL R7, R18.reuse, R11 ;  /* 0x0000000b12077220 */ /* 0x064fe20000400000 */
[----:B---3--:R-:W-:-:S03]  /*0af0*/  FMUL R6, R18, R13 ;  /* 0x0000000d12067220 */ /* 0x008fc60000400000 */
[----:B----4-:R-:W-:Y:S01]  /*0b00*/  FMUL R7, R14, R7 ;  /* 0x000000070e077220 */ /* 0x010fe20000400000 */
[----:B------:R-:W-:-:S04]  /*0b10*/  FMUL R15, R15, R6 ;  /* 0x000000060f0f7220 */ /* 0x000fc80000400000 */
[----:B------:R3:W-:Y:S04]  /*0b20*/  REDG.E.ADD.F32.FTZ.RN.STRONG.GPU desc[UR4][R4.64], R7 ;  /* 0x00000007040079a6 */ /* 0x0007e8000c12f304 */
[----:B------:R3:W-:Y:S01]  /*0b30*/  REDG.E.ADD.F32.FTZ.RN.STRONG.GPU desc[UR4][R4.64], R15 ;  /* 0x0000000f040079a6 */ /* 0x0007e2000c12f304 */
[----:B------:R-:W-:-:S07]  /*0b40*/  IADD3 R17, PT, PT, R17, 0x2, RZ ;  /* 0x0000000211117810 */ /* 0x000fce0007ffe0ff */
.L_x_55:
[----:B------:R-:W-:Y:S05]  /*0b50*/  BSYNC.RECONVERGENT B0 ;  /* 0x0000000000007941 */ /* 0x000fea0003800200 */
.L_x_54:
        /* <DEDUP_REMOVED lines=10> */
[----:B---3-5:R-:W-:-:S04]  /*0c00*/  FMUL R11, R18, R9 ;  /* 0x00000009120b7220 */ /* 0x028fc80000400000 */
[----:B----4-:R-:W-:-:S05]  /*0c10*/  FMUL R11, R2, R11 ;  /* 0x0000000b020b7220 */ /* 0x010fca0000400000 */
[----:B------:R-:W-:Y:S01]  /*0c20*/  REDG.E.ADD.F32.FTZ.RN.STRONG.GPU desc[UR4][R4.64], R11 ;  /* 0x0000000b040079a6 */ /* 0x000fe2000c12f304 */
[----:B------:R-:W-:Y:S05]  /*0c30*/  EXIT ;  /* 0x000000000000794d */ /* 0x000fea0003800000 */
.L_x_56:
        /* <DEDUP_REMOVED lines=12> */
.L_x_61:


//--------------------- .nv.shared.reserved.0     --------------------------
	.section	.nv.shared.reserved.0,"aw",@nobits
	.weak		__nv_reservedSMEM_offset_0_alias
	.size		__nv_reservedSMEM_offset_0_alias, 0, 64
	.other		__nv_reservedSMEM_offset_0_alias,@"STO_CUDA_RESERVED_SHARED STV_DEFAULT"
__nv_reservedSMEM_offset_0_alias:
	.zero		0
	.zero		64


//--------------------- .nv.shared._Z26gearys_C_num_sparse_kernelPKiS0_PKfS0_S0_S2_iiPf --------------------------
	.section	.nv.shared._Z26gearys_C_num_sparse_kernelPKiS0_PKfS0_S0_S2_iiPf,"aw",@nobits
	.sectionflags	@""
	.align	4
.nv.shared._Z26gearys_C_num_sparse_kernelPKiS0_PKfS0_S0_S2_iiPf:
	.zero		25600


//--------------------- .nv.shared._Z26morans_I_num_sparse_kernelPKiS0_PKfS0_S0_S2_iiS2_Pf --------------------------
	.section	.nv.shared._Z26morans_I_num_sparse_kernelPKiS0_PKfS0_S0_S2_iiS2_Pf,"aw",@nobits
	.sectionflags	@""
	.align	4
.nv.shared._Z26morans_I_num_sparse_kernelPKiS0_PKfS0_S0_S2_iiS2_Pf:
	.zero		25600


//--------------------- .nv.constant0._Z21pre_den_sparse_kernelPKiPKfiS2_PfPi --------------------------
	.section	.nv.constant0._Z21pre_den_sparse_kernelPKiPKfiS2_PfPi,"a",@progbits
	.sectionflags	@""
	.align	4
.nv.constant0._Z21pre_den_sparse_kernelPKiPKfiS2_PfPi:
	.zero		944


//--------------------- .nv.constant0._Z26gearys_C_num_sparse_kernelPKiS0_PKfS0_S0_S2_iiPf --------------------------
	.section	.nv.constant0._Z26gearys_C_num_sparse_kernelPKiS0_PKfS0_S0_S2_iiPf,"a",@progbits
	.sectionflags	@""
	.align	4
.nv.constant0._Z26gearys_C_num_sparse_kernelPKiS0_PKfS0_S0_S2_iiPf:
	.zero		960


//--------------------- .nv.constant0._Z25gearys_C_num_dense_kernelPKfPKiS2_S0_Pfii --------------------------
	.section	.nv.constant0._Z25gearys_C_num_dense_kernelPKfPKiS2_S0_Pfii,"a",@progbits
	.sectionflags	@""
	.align	4
.nv.constant0._Z25gearys_C_num_dense_kernelPKfPKiS2_S0_Pfii:
	.zero		944


//--------------------- .nv.constant0._Z26morans_I_num_sparse_kernelPKiS0_PKfS0_S0_S2_iiS2_Pf --------------------------
	.section	.nv.constant0._Z26morans_I_num_sparse_kernelPKiS0_PKfS0_S0_S2_iiS2_Pf,"a",@progbits
	.sectionflags	@""
	.align	4
.nv.constant0._Z26morans_I_num_sparse_kernelPKiS0_PKfS0_S0_S2_iiS2_Pf:
	.zero		968


//--------------------- .nv.constant0._Z25morans_I_num_dense_kernelPKfPKiS2_S0_Pfii --------------------------
	.section	.nv.constant0._Z25morans_I_num_dense_kernelPKfPKiS2_S0_Pfii,"a",@progbits
	.sectionflags	@""
	.align	4
.nv.constant0._Z25morans_I_num_dense_kernelPKfPKiS2_S0_Pfii:
	.zero		944


//--------------------- SYMBOLS --------------------------

	.type		.nv.reservedSmem.offset0,@object
	.size		.nv.reservedSmem.offset0,0x4
	.type		.nv.reservedSmem.cap,@object
	.size		.nv.reservedSmem.cap,0x4
